	.target	sm_80

	.elftype	@"ET_EXEC"


//--------------------- .note.nv.tkinfo           --------------------------
	.section	.note.nv.tkinfo,"",@"SHT_NOTE"
	.sectionflags	@"SHF_NOTE_NV_TKINFO"
	.tkinfo
        /*0018*/ 	.word	0x00000002
        /*0030*/ 	.string	""
        /*0030*/ 	.string	"ptxas"
        /*0030*/ 	.string	"Cuda compilation tools, release 13.0, V13.0.88"
        /*0030*/ 	.string	"Build cuda_13.0.r13.0/compiler.36424714_0"
        /*0030*/ 	.string	"-v  -suppress-debug-info  -lineinfo  -arch sm_80 "



//--------------------- .note.nv.cuinfo           --------------------------
	.section	.note.nv.cuinfo,"",@"SHT_NOTE"
	.sectionflags	@"SHF_NOTE_NV_CUINFO"
        /*0018*/ 	.short	0x0002
        /*001a*/ 	.short	0x0050
        /*001c*/ 	.short	0x0082
	.zero		2


//--------------------- .nv.info                  --------------------------
	.section	.nv.info,"",@"SHT_CUDA_INFO"
	.align	4


	//----- nvinfo : EIATTR_REGCOUNT
	.align		4
        /*0000*/ 	.byte	0x04, 0x2f
        /*0002*/ 	.short	(.L_1 - .L_0)
	.align		4
.L_0:
        /*0004*/ 	.word	index@(matmul_kernel)
        /*0008*/ 	.word	0x000000ff


	//----- nvinfo : EIATTR_FRAME_SIZE
	.align		4
.L_1:
        /*000c*/ 	.byte	0x04, 0x11
        /*000e*/ 	.short	(.L_3 - .L_2)
	.align		4
.L_2:
        /*0010*/ 	.word	index@(matmul_kernel)
        /*0014*/ 	.word	0x00000000


	//----- nvinfo : EIATTR_MIN_STACK_SIZE
	.align		4
.L_3:
        /*0018*/ 	.byte	0x04, 0x12
        /*001a*/ 	.short	(.L_5 - .L_4)
	.align		4
.L_4:
        /*001c*/ 	.word	index@(matmul_kernel)
        /*0020*/ 	.word	0x00000000
.L_5:


//--------------------- .nv.info.matmul_kernel    --------------------------
	.section	.nv.info.matmul_kernel,"",@"SHT_CUDA_INFO"
	.sectionflags	@""
	.align	4


	//----- nvinfo : EIATTR_CUDA_API_VERSION
	.align		4
        /*0000*/ 	.byte	0x04, 0x37
        /*0002*/ 	.short	(.L_7 - .L_6)
.L_6:
        /*0004*/ 	.word	0x00000082


	//----- nvinfo : EIATTR_SW2861232_WAR
	.align		4
.L_7:
        /*0008*/ 	.byte	0x01, 0x35
	.zero		2


	//----- nvinfo : EIATTR_PARAM_CBANK
	.align		4
        /*000c*/ 	.byte	0x04, 0x0a
        /*000e*/ 	.short	(.L_9 - .L_8)
	.align		4
.L_8:
        /*0010*/ 	.word	index@(.nv.constant0.matmul_kernel)
        /*0014*/ 	.short	0x0160
        /*0016*/ 	.short	0x0050


	//----- nvinfo : EIATTR_CBANK_PARAM_SIZE
	.align		4
.L_9:
        /*0018*/ 	.byte	0x03, 0x19
        /*001a*/ 	.short	0x0050


	//----- nvinfo : EIATTR_KPARAM_INFO
	.align		4
        /*001c*/ 	.byte	0x04, 0x17
        /*001e*/ 	.short	(.L_11 - .L_10)
.L_10:
        /*0020*/ 	.word	0x00000000
        /*0024*/ 	.short	0x000d
        /*0026*/ 	.short	0x0048
        /*0028*/ 	.byte	0x00, 0xf4, 0x21, 0x00


	//----- nvinfo : EIATTR_KPARAM_INFO
	.align		4
.L_11:
        /*002c*/ 	.byte	0x04, 0x17
        /*002e*/ 	.short	(.L_13 - .L_12)
.L_12:
        /*0030*/ 	.word	0x00000000
        /*0034*/ 	.short	0x000c
        /*0036*/ 	.short	0x0040
        /*0038*/ 	.byte	0x00, 0xf4, 0x21, 0x00


	//----- nvinfo : EIATTR_KPARAM_INFO
	.align		4
.L_13:
        /*003c*/ 	.byte	0x04, 0x17
        /*003e*/ 	.short	(.L_15 - .L_14)
.L_14:
        /*0040*/ 	.word	0x00000000
        /*0044*/ 	.short	0x000b
        /*0046*/ 	.short	0x0038
        /*0048*/ 	.byte	0x00, 0xf0, 0x11, 0x00


	//----- nvinfo : EIATTR_KPARAM_INFO
	.align		4
.L_15:
        /*004c*/ 	.byte	0x04, 0x17
        /*004e*/ 	.short	(.L_17 - .L_16)
.L_16:
        /*0050*/ 	.word	0x00000000
        /*0054*/ 	.short	0x000a
        /*0056*/ 	.short	0x0034
        /*0058*/ 	.byte	0x00, 0xf0, 0x11, 0x00


	//----- nvinfo : EIATTR_KPARAM_INFO
	.align		4
.L_17:
        /*005c*/ 	.byte	0x04, 0x17
        /*005e*/ 	.short	(.L_19 - .L_18)
.L_18:
        /*0060*/ 	.word	0x00000000
        /*0064*/ 	.short	0x0009
        /*0066*/ 	.short	0x0030
        /*0068*/ 	.byte	0x00, 0xf0, 0x11, 0x00


	//----- nvinfo : EIATTR_KPARAM_INFO
	.align		4
.L_19:
        /*006c*/ 	.byte	0x04, 0x17
        /*006e*/ 	.short	(.L_21 - .L_20)
.L_20:
        /*0070*/ 	.word	0x00000000
        /*0074*/ 	.short	0x0008
        /*0076*/ 	.short	0x002c
        /*0078*/ 	.byte	0x00, 0xf0, 0x11, 0x00


	//----- nvinfo : EIATTR_KPARAM_INFO
	.align		4
.L_21:
        /*007c*/ 	.byte	0x04, 0x17
        /*007e*/ 	.short	(.L_23 - .L_22)
.L_22:
        /*0080*/ 	.word	0x00000000
        /*0084*/ 	.short	0x0007
        /*0086*/ 	.short	0x0028
        /*0088*/ 	.byte	0x00, 0xf0, 0x11, 0x00


	//----- nvinfo : EIATTR_KPARAM_INFO
	.align		4
.L_23:
        /*008c*/ 	.byte	0x04, 0x17
        /*008e*/ 	.short	(.L_25 - .L_24)
.L_24:
        /*0090*/ 	.word	0x00000000
        /*0094*/ 	.short	0x0006
        /*0096*/ 	.short	0x0024
        /*0098*/ 	.byte	0x00, 0xf0, 0x11, 0x00


	//----- nvinfo : EIATTR_KPARAM_INFO
	.align		4
.L_25:
        /*009c*/ 	.byte	0x04, 0x17
        /*009e*/ 	.short	(.L_27 - .L_26)
.L_26:
        /*00a0*/ 	.word	0x00000000
        /*00a4*/ 	.short	0x0005
        /*00a6*/ 	.short	0x0020
        /*00a8*/ 	.byte	0x00, 0xf0, 0x11, 0x00


	//----- nvinfo : EIATTR_KPARAM_INFO
	.align		4
.L_27:
        /*00ac*/ 	.byte	0x04, 0x17
        /*00ae*/ 	.short	(.L_29 - .L_28)
.L_28:
        /*00b0*/ 	.word	0x00000000
        /*00b4*/ 	.short	0x0004
        /*00b6*/ 	.short	0x001c
        /*00b8*/ 	.byte	0x00, 0xf0, 0x11, 0x00


	//----- nvinfo : EIATTR_KPARAM_INFO
	.align		4
.L_29:
        /*00bc*/ 	.byte	0x04, 0x17
        /*00be*/ 	.short	(.L_31 - .L_30)
.L_30:
        /*00c0*/ 	.word	0x00000000
        /*00c4*/ 	.short	0x0003
        /*00c6*/ 	.short	0x0018
        /*00c8*/ 	.byte	0x00, 0xf0, 0x11, 0x00


	//----- nvinfo : EIATTR_KPARAM_INFO
	.align		4
.L_31:
        /*00cc*/ 	.byte	0x04, 0x17
        /*00ce*/ 	.short	(.L_33 - .L_32)
.L_32:
        /*00d0*/ 	.word	0x00000000
        /*00d4*/ 	.short	0x0002
        /*00d6*/ 	.short	0x0010
        /*00d8*/ 	.byte	0x00, 0xf4, 0x21, 0x00


	//----- nvinfo : EIATTR_KPARAM_INFO
	.align		4
.L_33:
        /*00dc*/ 	.byte	0x04, 0x17
        /*00de*/ 	.short	(.L_35 - .L_34)
.L_34:
        /*00e0*/ 	.word	0x00000000
        /*00e4*/ 	.short	0x0001
        /*00e6*/ 	.short	0x0008
        /*00e8*/ 	.byte	0x00, 0xf4, 0x21, 0x00


	//----- nvinfo : EIATTR_KPARAM_INFO
	.align		4
.L_35:
        /*00ec*/ 	.byte	0x04, 0x17
        /*00ee*/ 	.short	(.L_37 - .L_36)
.L_36:
        /*00f0*/ 	.word	0x00000000
        /*00f4*/ 	.short	0x0000
        /*00f6*/ 	.short	0x0000
        /*00f8*/ 	.byte	0x00, 0xf4, 0x21, 0x00


	//----- nvinfo : EIATTR_MAXREG_COUNT
	.align		4
.L_37:
        /*00fc*/ 	.byte	0x03, 0x1b
        /*00fe*/ 	.short	0x00ff


	//----- nvinfo : EIATTR_NUM_BARRIERS
	.align		4
        /*0100*/ 	.byte	0x02, 0x4c
        /*0102*/ 	.byte	0x01
	.zero		1


	//----- nvinfo : EIATTR_MERCURY_ISA_VERSION
	.align		4
        /*0104*/ 	.byte	0x03, 0x5f
        /*0106*/ 	.short	0x0000


	//----- nvinfo : EIATTR_EXIT_INSTR_OFFSETS
	.align		4
        /*0108*/ 	.byte	0x04, 0x1c
        /*010a*/ 	.short	(.L_39 - .L_38)


	//   ....[0]....
.L_38:
        /*010c*/ 	.word	0x0000a650


	//   ....[1]....
        /*0110*/ 	.word	0x0000a670


	//----- nvinfo : EIATTR_REQNTID
	.align		4
.L_39:
        /*0114*/ 	.byte	0x04, 0x10
        /*0116*/ 	.short	(.L_41 - .L_40)
.L_40:
        /*0118*/ 	.word	0x00000040
        /*011c*/ 	.word	0x00000001
        /*0120*/ 	.word	0x00000001
.L_41:


//--------------------- .nv.callgraph             --------------------------
	.section	.nv.callgraph,"",@"SHT_CUDA_CALLGRAPH"
	.align	4
	.sectionentsize	8
	.align		4
        /*0000*/ 	.word	0x00000000
	.align		4
        /*0004*/ 	.word	0xffffffff
	.align		4
        /*0008*/ 	.word	0x00000000
	.align		4
        /*000c*/ 	.word	0xfffffffe
	.align		4
        /*0010*/ 	.word	0x00000000
	.align		4
        /*0014*/ 	.word	0xfffffffd
	.align		4
        /*0018*/ 	.word	0x00000000
	.align		4
        /*001c*/ 	.word	0xfffffffc


//--------------------- .nv.rel.action            --------------------------
	.section	.nv.rel.action,"",@"SHT_CUDA_RELOCINFO"
	.align	8
	.sectionentsize	8
        /*0000*/ 	.byte	0x73, 0x00, 0x00, 0x00, 0x00, 0x00, 0x00, 0x00, 0x00, 0x00, 0x00, 0x11, 0x25, 0x00, 0x05, 0x36


//--------------------- .nv.constant0.matmul_kernel --------------------------
	.section	.nv.constant0.matmul_kernel,"a",@progbits
	.sectionflags	@""
	.align	4
.nv.constant0.matmul_kernel:
	.zero		432


//--------------------- .text.matmul_kernel       --------------------------
	.section	.text.matmul_kernel,"ax",@progbits
	.sectioninfo	@"SHI_REGISTERS=255"
	.align	128
        .global         matmul_kernel
        .type           matmul_kernel,@function
        .size           matmul_kernel,(.L_x_3 - matmul_kernel)
        .other          matmul_kernel,@"STO_CUDA_ENTRY STV_DEFAULT"
matmul_kernel:
.text.matmul_kernel:
[----:B------:R-:W-:Y:S02]  /*0000*/  IMAD.MOV.U32 R1, RZ, RZ, c[0x0][0x28] ;  /* 0x00000a00ff017624 */ /* 0x000fe400078e00ff */
[----:B------:R-:W-:Y:S01]  /*0010*/  IMAD.MOV.U32 R4, RZ, RZ, 0x3f ;  /* 0x0000003fff047424 */ /* 0x000fe200078e00ff */
[----:B------:R-:W1:Y:S01]  /*0020*/  S2R R8, SR_CTAID.X ;  /* 0x0000000000087919 */ /* 0x000e620000002500 */
[----:B------:R-:W-:Y:S01]  /*0030*/  IMAD.MOV.U32 R170, RZ, RZ, c[0x0][0x180] ;  /* 0x00006000ffaa7624 */ /* 0x000fe200078e00ff */
[----:B------:R-:W-:Y:S01]  /*0040*/  IABS R55, c[0x0][0x178] ;  /* 0x00005e0000377a13 */ /* 0x000fe20000000000 */
[----:B------:R-:W-:Y:S01]  /*0050*/  IMAD.MOV.U32 R224, RZ, RZ, c[0x0][0x188] ;  /* 0x00006200ffe07624 */ /* 0x000fe200078e00ff */
[----:B------:R-:W-:Y:S01]  /*0060*/  IADD3 R0, R4, c[0x0][0x17c], RZ ;  /* 0x00005f0004007a10 */ /* 0x000fe20007ffe0ff */
[----:B------:R-:W-:Y:S01]  /*0070*/  ULDC.64 UR4, c[0x0][0x118] ;  /* 0x0000460000047ab9 */ /* 0x000fe20000000a00 */
[----:B------:R-:W-:Y:S01]  /*0080*/  IADD3 R41, R170, -0x29, RZ ;  /* 0xffffffd7aa297810 */ /* 0x000fe20007ffe0ff */
[C---:B------:R-:W-:Y:S01]  /*0090*/  IMAD.SHL.U32 R227, R224.reuse, 0x4, RZ ;  /* 0x00000004e0e37824 */ /* 0x040fe200078e00ff */
[----:B------:R-:W-:Y:S01]  /*00a0*/  SHF.R.S32.HI R3, RZ, 0x1f, R0 ;  /* 0x0000001fff037819 */ /* 0x000fe20000011400 */
[----:B------:R-:W-:Y:S01]  /*00b0*/  IMAD R237, R224, 0xc, RZ ;  /* 0x0000000ce0ed7824 */ /* 0x000fe200078e02ff */
[----:B------:R-:W-:Y:S01]  /*00c0*/  IADD3 R45, R170, -0x13, RZ ;  /* 0xffffffedaa2d7810 */ /* 0x000fe20007ffe0ff */
[C---:B------:R-:W-:Y:S01]  /*00d0*/  IMAD.SHL.U32 R228, R224.reuse, 0x2, RZ ;  /* 0x00000002e0e47824 */ /* 0x040fe200078e00ff */
[----:B------:R-:W-:Y:S01]  /*00e0*/  LEA.HI R3, R3, R0, RZ, 0x6 ;  /* 0x0000000003037211 */ /* 0x000fe200078f30ff */
[----:B------:R-:W-:Y:S01]  /*00f0*/  IMAD R229, R224, 0x3, RZ ;  /* 0x00000003e0e57824 */ /* 0x000fe200078e02ff */
[----:B------:R-:W-:Y:S01]  /*0100*/  IADD3 R132, R170, -0x1, RZ ;  /* 0xffffffffaa847810 */ /* 0x000fe20007ffe0ff */
[C---:B------:R-:W-:Y:S01]  /*0110*/  IMAD R236, R224.reuse, 0x14, RZ ;  /* 0x00000014e0ec7824 */ /* 0x040fe200078e02ff */
[----:B------:R-:W-:Y:S01]  /*0120*/  SHF.R.S32.HI R3, RZ, 0x6, R3 ;  /* 0x00000006ff037819 */ /* 0x000fe20000011403 */
[----:B------:R-:W-:-:S02]  /*0130*/  IMAD R221, R224, 0x5, RZ ;  /* 0x00000005e0dd7824 */ /* 0x000fc400078e02ff */
[C---:B------:R-:W-:Y:S02]  /*0140*/  IMAD R235, R224.reuse, 0x18, RZ ;  /* 0x00000018e0eb7824 */ /* 0x040fe400078e02ff */
[----:B------:R-:W-:Y:S02]  /*0150*/  IMAD.SHL.U32 R43, R3, 0x8, RZ ;  /* 0x00000008032b7824 */ /* 0x000fe400078e00ff */
[C---:B------:R-:W-:Y:S01]  /*0160*/  IMAD R234, R224.reuse, 0x1c, RZ ;  /* 0x0000001ce0ea7824 */ /* 0x040fe200078e02ff */
[----:B-1----:R-:W-:Y:S01]  /*0170*/  IABS R9, R8 ;  /* 0x0000000800097213 */ /* 0x002fe20000000000 */
[C---:B------:R-:W-:Y:S01]  /*0180*/  IMAD R230, R224.reuse, 0x6, RZ ;  /* 0x00000006e0e67824 */ /* 0x040fe200078e02ff */
[-C--:B------:R-:W-:Y:S01]  /*0190*/  IABS R5, R43.reuse ;  /* 0x0000002b00057213 */ /* 0x080fe20000000000 */
[C---:B------:R-:W-:Y:S01]  /*01a0*/  IMAD R231, R224.reuse, 0x7, RZ ;  /* 0x00000007e0e77824 */ /* 0x040fe200078e02ff */
[----:B------:R-:W-:Y:S01]  /*01b0*/  IABS R10, R43 ;  /* 0x0000002b000a7213 */ /* 0x000fe20000000000 */
[C---:B------:R-:W-:Y:S01]  /*01c0*/  IMAD R59, R224.reuse, 0x24, RZ ;  /* 0x00000024e03b7824 */ /* 0x040fe200078e02ff */
[----:B------:R-:W1:Y:S01]  /*01d0*/  I2F.RP R0, R5 ;  /* 0x0000000500007306 */ /* 0x000e620000209400 */
[----:B------:R-:W-:-:S02]  /*01e0*/  IMAD.SHL.U32 R232, R224, 0x8, RZ ;  /* 0x00000008e0e87824 */ /* 0x000fc400078e00ff */
[C---:B------:R-:W-:Y:S02]  /*01f0*/  IMAD R74, R224.reuse, 0x9, RZ ;  /* 0x00000009e04a7824 */ /* 0x040fe400078e02ff */
[C---:B------:R-:W-:Y:S02]  /*0200*/  IMAD R61, R224.reuse, 0x28, RZ ;  /* 0x00000028e03d7824 */ /* 0x040fe400078e02ff */
[C---:B------:R-:W-:Y:S02]  /*0210*/  IMAD R63, R224.reuse, 0x2c, RZ ;  /* 0x0000002ce03f7824 */ /* 0x040fe400078e02ff */
[C---:B------:R-:W-:Y:S02]  /*0220*/  IMAD R73, R224.reuse, 0xa, RZ ;  /* 0x0000000ae0497824 */ /* 0x040fe400078e02ff */
[C---:B------:R-:W-:Y:S02]  /*0230*/  IMAD R72, R224.reuse, 0xb, RZ ;  /* 0x0000000be0487824 */ /* 0x040fe400078e02ff */
[----:B------:R-:W-:-:S02]  /*0240*/  IMAD R65, R224, 0x30, RZ ;  /* 0x00000030e0417824 */ /* 0x000fc400078e02ff */
[C---:B------:R-:W-:Y:S01]  /*0250*/  IMAD R67, R224.reuse, 0x34, RZ ;  /* 0x00000034e0437824 */ /* 0x040fe200078e02ff */
[----:B-1----:R-:W1:Y:S01]  /*0260*/  MUFU.RCP R0, R0 ;  /* 0x0000000000007308 */ /* 0x002e620000001000 */
[C---:B------:R-:W-:Y:S02]  /*0270*/  IMAD R213, R224.reuse, 0xd, RZ ;  /* 0x0000000de0d57824 */ /* 0x040fe400078e02ff */
[C---:B------:R-:W-:Y:S02]  /*0280*/  IMAD R69, R224.reuse, 0x38, RZ ;  /* 0x00000038e0457824 */ /* 0x040fe400078e02ff */
[C---:B------:R-:W-:Y:S02]  /*0290*/  IMAD R71, R224.reuse, 0x3c, RZ ;  /* 0x0000003ce0477824 */ /* 0x040fe400078e02ff */
[C---:B------:R-:W-:Y:S02]  /*02a0*/  IMAD R252, R224.reuse, 0xe, RZ ;  /* 0x0000000ee0fc7824 */ /* 0x040fe400078e02ff */
[----:B------:R-:W-:-:S02]  /*02b0*/  IMAD R251, R224, 0xf, RZ ;  /* 0x0000000fe0fb7824 */ /* 0x000fc400078e02ff */
[C---:B------:R-:W-:Y:S02]  /*02c0*/  IMAD R75, R224.reuse, 0x44, RZ ;  /* 0x00000044e04b7824 */ /* 0x040fe400078e02ff */
[C---:B------:R-:W-:Y:S02]  /*02d0*/  IMAD.SHL.U32 R250, R224.reuse, 0x10, RZ ;  /* 0x00000010e0fa7824 */ /* 0x040fe400078e00ff */
[----:B------:R-:W-:Y:S01]  /*02e0*/  IMAD R249, R224, 0x11, RZ ;  /* 0x00000011e0f97824 */ /* 0x000fe200078e02ff */
[----:B-1----:R-:W-:Y:S01]  /*02f0*/  IADD3 R2, R0, 0xffffffe, RZ ;  /* 0x0ffffffe00027810 */ /* 0x002fe20007ffe0ff */
[----:B------:R-:W-:Y:S02]  /*0300*/  IMAD.MOV R0, RZ, RZ, -R10 ;  /* 0x000000ffff007224 */ /* 0x000fe400078e0a0a */
[C---:B------:R-:W-:Y:S01]  /*0310*/  IMAD R77, R224.reuse, 0x48, RZ ;  /* 0x00000048e04d7824 */ /* 0x040fe200078e02ff */
[----:B------:R1:W2:Y:S01]  /*0320*/  F2I.FTZ.U32.TRUNC.NTZ R3, R2 ;  /* 0x0000000200037305 */ /* 0x0002a2000021f000 */
[----:B------:R-:W-:-:S02]  /*0330*/  IMAD R79, R224, 0x4c, RZ ;  /* 0x0000004ce04f7824 */ /* 0x000fc400078e02ff */
[C---:B------:R-:W-:Y:S02]  /*0340*/  IMAD R248, R224.reuse, 0x12, RZ ;  /* 0x00000012e0f87824 */ /* 0x040fe400078e02ff */
[C---:B------:R-:W-:Y:S02]  /*0350*/  IMAD R247, R224.reuse, 0x13, RZ ;  /* 0x00000013e0f77824 */ /* 0x040fe400078e02ff */
[C---:B------:R-:W-:Y:S02]  /*0360*/  IMAD R81, R224.reuse, 0x50, RZ ;  /* 0x00000050e0517824 */ /* 0x040fe400078e02ff */
[----:B-1----:R-:W-:Y:S02]  /*0370*/  IMAD.MOV.U32 R2, RZ, RZ, RZ ;  /* 0x000000ffff027224 */ /* 0x002fe400078e00ff */
[C---:B------:R-:W-:Y:S02]  /*0380*/  IMAD R83, R224.reuse, 0x54, RZ ;  /* 0x00000054e0537824 */ /* 0x040fe400078e02ff */
[----:B------:R-:W-:-:S02]  /*0390*/  IMAD R246, R224, 0x15, RZ ;  /* 0x00000015e0f67824 */ /* 0x000fc400078e02ff */
[C---:B------:R-:W-:Y:S02]  /*03a0*/  IMAD R85, R224.reuse, 0x58, RZ ;  /* 0x00000058e0557824 */ /* 0x040fe400078e02ff */
[----:B--2---:R-:W-:Y:S02]  /*03b0*/  IMAD.MOV R6, RZ, RZ, -R3 ;  /* 0x000000ffff067224 */ /* 0x004fe400078e0a03 */
[----:B------:R-:W-:Y:S02]  /*03c0*/  IMAD R87, R224, 0x5c, RZ ;  /* 0x0000005ce0577824 */ /* 0x000fe400078e02ff */
[----:B------:R-:W-:Y:S02]  /*03d0*/  IMAD R7, R6, R5, RZ ;  /* 0x0000000506077224 */ /* 0x000fe400078e02ff */
[----:B------:R-:W-:Y:S02]  /*03e0*/  IMAD.MOV.U32 R6, RZ, RZ, R9 ;  /* 0x000000ffff067224 */ /* 0x000fe400078e0009 */
[----:B------:R-:W-:-:S04]  /*03f0*/  IMAD.HI.U32 R3, R3, R7, R2 ;  /* 0x0000000703037227 */ /* 0x000fc800078e0002 */
[----:B------:R-:W-:Y:S02]  /*0400*/  IMAD R245, R224, 0x16, RZ ;  /* 0x00000016e0f57824 */ /* 0x000fe400078e02ff */
[----:B------:R-:W-:-:S04]  /*0410*/  IMAD.HI.U32 R3, R3, R6, RZ ;  /* 0x0000000603037227 */ /* 0x000fc800078e00ff */
[----:B------:R-:W-:Y:S02]  /*0420*/  IMAD R0, R3, R0, R6 ;  /* 0x0000000003007224 */ /* 0x000fe400078e0206 */
[C---:B------:R-:W-:Y:S02]  /*0430*/  IMAD R244, R224.reuse, 0x17, RZ ;  /* 0x00000017e0f47824 */ /* 0x040fe400078e02ff */
[C---:B------:R-:W-:Y:S01]  /*0440*/  IMAD R89, R224.reuse, 0x60, RZ ;  /* 0x00000060e0597824 */ /* 0x040fe200078e02ff */
[----:B------:R-:W-:Y:S01]  /*0450*/  ISETP.GT.U32.AND P1, PT, R5, R0, PT ;  /* 0x000000000500720c */ /* 0x000fe20003f24070 */
[C---:B------:R-:W-:Y:S02]  /*0460*/  IMAD R91, R224.reuse, 0x64, RZ ;  /* 0x00000064e05b7824 */ /* 0x040fe400078e02ff */
[C---:B------:R-:W-:Y:S02]  /*0470*/  IMAD R243, R224.reuse, 0x19, RZ ;  /* 0x00000019e0f37824 */ /* 0x040fe400078e02ff */
[----:B------:R-:W-:-:S02]  /*0480*/  IMAD R93, R224, 0x68, RZ ;  /* 0x00000068e05d7824 */ /* 0x000fc400078e02ff */
[C---:B------:R-:W-:Y:S02]  /*0490*/  IMAD R95, R224.reuse, 0x6c, RZ ;  /* 0x0000006ce05f7824 */ /* 0x040fe400078e02ff */
[C---:B------:R-:W-:Y:S02]  /*04a0*/  IMAD R242, R224.reuse, 0x1a, RZ ;  /* 0x0000001ae0f27824 */ /* 0x040fe400078e02ff */
[----:B------:R-:W-:Y:S02]  /*04b0*/  IMAD R241, R224, 0x1b, RZ ;  /* 0x0000001be0f17824 */ /* 0x000fe400078e02ff */
[----:B------:R-:W-:Y:S01]  /*04c0*/  @!P1 IMAD.IADD R0, R0, 0x1, -R5 ;  /* 0x0000000100009824 */ /* 0x000fe200078e0a05 */
[----:B------:R-:W-:Y:S01]  /*04d0*/  @!P1 IADD3 R3, R3, 0x1, RZ ;  /* 0x0000000103039810 */ /* 0x000fe20007ffe0ff */
[C---:B------:R-:W-:Y:S01]  /*04e0*/  IMAD R99, R224.reuse, 0x70, RZ ;  /* 0x00000070e0637824 */ /* 0x040fe200078e02ff */
[----:B------:R-:W-:Y:S01]  /*04f0*/  ISETP.NE.AND P1, PT, R43, RZ, PT ;  /* 0x000000ff2b00720c */ /* 0x000fe20003f25270 */
[----:B------:R-:W-:Y:S01]  /*0500*/  IMAD R103, R224, 0x74, RZ ;  /* 0x00000074e0677824 */ /* 0x000fe200078e02ff */
[----:B------:R-:W-:Y:S01]  /*0510*/  ISETP.GE.U32.AND P0, PT, R0, R5, PT ;  /* 0x000000050000720c */ /* 0x000fe20003f06070 */
[----:B------:R-:W-:Y:S01]  /*0520*/  IMAD R240, R224, 0x1d, RZ ;  /* 0x0000001de0f07824 */ /* 0x000fe200078e02ff */
[----:B------:R-:W-:Y:S01]  /*0530*/  LOP3.LUT R0, R8, R43, RZ, 0x3c, !PT ;  /* 0x0000002b08007212 */ /* 0x000fe200078e3cff */
[----:B------:R-:W-:-:S02]  /*0540*/  IMAD R131, R224, 0x78, RZ ;  /* 0x00000078e0837824 */ /* 0x000fc400078e02ff */
[----:B------:R-:W-:Y:S01]  /*0550*/  IMAD R239, R224, 0x1e, RZ ;  /* 0x0000001ee0ef7824 */ /* 0x000fe200078e02ff */
[----:B------:R-:W-:Y:S01]  /*0560*/  ISETP.GE.AND P2, PT, R0, RZ, PT ;  /* 0x000000ff0000720c */ /* 0x000fe20003f46270 */
[----:B------:R-:W-:Y:S01]  /*0570*/  IMAD R133, R224, 0x7c, RZ ;  /* 0x0000007ce0857824 */ /* 0x000fe200078e02ff */
[----:B------:R-:W-:Y:S01]  /*0580*/  IADD3 R0, R4, c[0x0][0x178], RZ ;  /* 0x00005e0004007a10 */ /* 0x000fe20007ffe0ff */
[C---:B------:R-:W-:Y:S02]  /*0590*/  IMAD R238, R224.reuse, 0x1f, RZ ;  /* 0x0000001fe0ee7824 */ /* 0x040fe400078e02ff */
[----:B------:R-:W-:Y:S02]  /*05a0*/  IMAD.SHL.U32 R226, R224, 0x20, RZ ;  /* 0x00000020e0e27824 */ /* 0x000fe400078e00ff */
[----:B------:R-:W-:-:S05]  /*05b0*/  @P0 IADD3 R3, R3, 0x1, RZ ;  /* 0x0000000103030810 */ /* 0x000fca0007ffe0ff */
[----:B------:R-:W-:Y:S01]  /*05c0*/  IMAD.MOV.U32 R5, RZ, RZ, R3 ;  /* 0x000000ffff057224 */ /* 0x000fe200078e0003 */
[----:B------:R-:W-:-:S03]  /*05d0*/  SHF.R.S32.HI R3, RZ, 0x1f, R0 ;  /* 0x0000001fff037819 */ /* 0x000fc60000011400 */
[----:B------:R-:W-:Y:S01]  /*05e0*/  @!P2 IMAD.MOV R5, RZ, RZ, -R5 ;  /* 0x000000ffff05a224 */ /* 0x000fe200078e0a05 */
[----:B------:R-:W-:Y:S02]  /*05f0*/  @!P1 LOP3.LUT R5, RZ, R43, RZ, 0x33, !PT ;  /* 0x0000002bff059212 */ /* 0x000fe400078e33ff */
[----:B------:R-:W-:-:S03]  /*0600*/  LEA.HI R3, R3, R0, RZ, 0x6 ;  /* 0x0000000003037211 */ /* 0x000fc600078f30ff */
[----:B------:R-:W-:Y:S02]  /*0610*/  IMAD.SHL.U32 R2, R5, 0x8, RZ ;  /* 0x0000000805027824 */ /* 0x000fe400078e00ff */
[----:B------:R-:W-:-:S03]  /*0620*/  IMAD.MOV R5, RZ, RZ, -R5 ;  /* 0x000000ffff057224 */ /* 0x000fc600078e0a05 */
[----:B------:R-:W-:Y:S01]  /*0630*/  LEA.HI.SX32 R3, R3, -R2, 0x1a ;  /* 0x8000000203037211 */ /* 0x000fe200078fd2ff */
[----:B------:R-:W-:-:S03]  /*0640*/  IMAD R43, R43, R5, R8 ;  /* 0x000000052b2b7224 */ /* 0x000fc600078e0208 */
[----:B------:R-:W-:-:S04]  /*0650*/  IMNMX R4, R3, 0x8, PT ;  /* 0x0000000803047817 */ /* 0x000fc80003800200 */
[-C--:B------:R-:W-:Y:S02]  /*0660*/  IABS R9, R4.reuse ;  /* 0x0000000400097213 */ /* 0x080fe40000000000 */
[----:B------:R-:W-:Y:S02]  /*0670*/  IABS R5, R4 ;  /* 0x0000000400057213 */ /* 0x000fe40000000000 */
[----:B------:R-:W1:Y:S03]  /*0680*/  I2F.RP R0, R9 ;  /* 0x0000000900007306 */ /* 0x000e660000209400 */
[----:B------:R-:W-:-:S05]  /*0690*/  IMAD.MOV R11, RZ, RZ, -R5 ;  /* 0x000000ffff0b7224 */ /* 0x000fca00078e0a05 */
[----:B-1----:R-:W1:Y:S02]  /*06a0*/  MUFU.RCP R0, R0 ;  /* 0x0000000000007308 */ /* 0x002e640000001000 */
[----:B-1----:R-:W-:Y:S02]  /*06b0*/  IADD3 R6, R0, 0xffffffe, RZ ;  /* 0x0ffffffe00067810 */ /* 0x002fe40007ffe0ff */
[----:B------:R-:W-:-:S04]  /*06c0*/  IABS R0, R43 ;  /* 0x0000002b00007213 */ /* 0x000fc80000000000 */
[----:B------:R1:W2:Y:S02]  /*06d0*/  F2I.FTZ.U32.TRUNC.NTZ R7, R6 ;  /* 0x0000000600077305 */ /* 0x0002a4000021f000 */
[----:B-1----:R-:W-:Y:S02]  /*06e0*/  IMAD.MOV.U32 R6, RZ, RZ, RZ ;  /* 0x000000ffff067224 */ /* 0x002fe400078e00ff */
[----:B--2---:R-:W-:-:S04]  /*06f0*/  IMAD.MOV R10, RZ, RZ, -R7 ;  /* 0x000000ffff0a7224 */ /* 0x004fc800078e0a07 */
[----:B------:R-:W-:-:S04]  /*0700*/  IMAD R3, R10, R9, RZ ;  /* 0x000000090a037224 */ /* 0x000fc800078e02ff */
[----:B------:R-:W-:Y:S01]  /*0710*/  IMAD.HI.U32 R7, R7, R3, R6 ;  /* 0x0000000307077227 */ /* 0x000fe200078e0006 */
[----:B------:R-:W-:-:S04]  /*0720*/  IABS R3, c[0x0][0x17c] ;  /* 0x00005f0000037a13 */ /* 0x000fc80000000000 */
[----:B------:R-:W1:Y:S01]  /*0730*/  I2F.RP R5, R3 ;  /* 0x0000000300057306 */ /* 0x000e620000209400 */
[----:B------:R-:W-:Y:S02]  /*0740*/  IMAD.HI.U32 R16, R7, R0, RZ ;  /* 0x0000000007107227 */ /* 0x000fe400078e00ff */
[----:B------:R-:W2:Y:S02]  /*0750*/  S2R R7, SR_TID.X ;  /* 0x0000000000077919 */ /* 0x000ea40000002100 */
[----:B------:R-:W-:-:S05]  /*0760*/  IMAD R0, R16, R11, R0 ;  /* 0x0000000b10007224 */ /* 0x000fca00078e0200 */
[----:B------:R-:W-:Y:S01]  /*0770*/  ISETP.GT.U32.AND P1, PT, R9, R0, PT ;  /* 0x000000000900720c */ /* 0x000fe20003f24070 */
[----:B-1----:R-:W1:-:S12]  /*0780*/  MUFU.RCP R5, R5 ;  /* 0x0000000500057308 */ /* 0x002e580000001000 */
[----:B------:R-:W-:Y:S01]  /*0790*/  @!P1 IMAD.IADD R0, R0, 0x1, -R9 ;  /* 0x0000000100009824 */ /* 0x000fe200078e0a09 */
[----:B------:R-:W-:Y:S02]  /*07a0*/  @!P1 IADD3 R16, R16, 0x1, RZ ;  /* 0x0000000110109810 */ /* 0x000fe40007ffe0ff */
[----:B------:R-:W-:Y:S01]  /*07b0*/  ISETP.NE.AND P1, PT, R4, RZ, PT ;  /* 0x000000ff0400720c */ /* 0x000fe20003f25270 */
[C---:B--2---:R-:W-:Y:S01]  /*07c0*/  IMAD.SHL.U32 R135, R7.reuse, 0x20, RZ ;  /* 0x0000002007877824 */ /* 0x044fe200078e00ff */
[----:B------:R-:W-:Y:S01]  /*07d0*/  ISETP.GE.U32.AND P0, PT, R0, R9, PT ;  /* 0x000000090000720c */ /* 0x000fe20003f06070 */
[----:B------:R-:W-:Y:S01]  /*07e0*/  IMAD.SHL.U32 R136, R7, 0x400, RZ ;  /* 0x0000040007887824 */ /* 0x000fe200078e00ff */
[----:B------:R-:W-:Y:S01]  /*07f0*/  LOP3.LUT R0, R43, R4, RZ, 0x3c, !PT ;  /* 0x000000042b007212 */ /* 0x000fe200078e3cff */
[----:B------:R-:W-:Y:S01]  /*0800*/  IMAD.SHL.U32 R181, R7, 0x4, RZ ;  /* 0x0000000407b57824 */ /* 0x000fe200078e00ff */
[----:B-1----:R-:W-:Y:S02]  /*0810*/  IADD3 R8, R5, 0xffffffe, RZ ;  /* 0x0ffffffe05087810 */ /* 0x002fe40007ffe0ff */
[----:B------:R-:W-:-:S02]  /*0820*/  ISETP.GE.AND P2, PT, R0, RZ, PT ;  /* 0x000000ff0000720c */ /* 0x000fc40003f46270 */
[----:B------:R1:W2:Y:S01]  /*0830*/  F2I.FTZ.U32.TRUNC.NTZ R9, R8 ;  /* 0x0000000800097305 */ /* 0x0002a2000021f000 */
[----:B------:R-:W-:Y:S02]  /*0840*/  SHF.R.U32.HI R5, RZ, 0x5, R7 ;  /* 0x00000005ff057819 */ /* 0x000fe40000011607 */
[----:B------:R-:W-:Y:S02]  /*0850*/  LOP3.LUT R185, R7, 0x3f, RZ, 0xc0, !PT ;  /* 0x0000003f07b97812 */ /* 0x000fe400078ec0ff */
[----:B------:R-:W-:Y:S02]  /*0860*/  @P0 IADD3 R16, R16, 0x1, RZ ;  /* 0x0000000110100810 */ /* 0x000fe40007ffe0ff */
[----:B------:R-:W-:Y:S01]  /*0870*/  SGXT.U32 R5, R5, 0x1 ;  /* 0x000000010505781a */ /* 0x000fe20000000000 */
[----:B------:R-:W-:Y:S01]  /*0880*/  IMAD.SHL.U32 R192, R185, 0x4, RZ ;  /* 0x00000004b9c07824 */ /* 0x000fe200078e00ff */
[----:B------:R-:W-:Y:S01]  /*0890*/  LOP3.LUT R233, R7, 0x1f, RZ, 0xc0, !PT ;  /* 0x0000001f07e97812 */ /* 0x000fe200078ec0ff */
[----:B-1----:R-:W-:Y:S01]  /*08a0*/  IMAD.MOV.U32 R8, RZ, RZ, RZ ;  /* 0x000000ffff087224 */ /* 0x002fe200078e00ff */
[----:B------:R-:W-:Y:S01]  /*08b0*/  LOP3.LUT R136, R136, 0x1800, RZ, 0xc0, !PT ;  /* 0x0000180088887812 */ /* 0x000fe200078ec0ff */
[----:B------:R-:W-:Y:S01]  /*08c0*/  @!P2 IMAD.MOV R16, RZ, RZ, -R16 ;  /* 0x000000ffff10a224 */ /* 0x000fe200078e0a10 */
[----:B------:R-:W-:-:S02]  /*08d0*/  @!P1 LOP3.LUT R16, RZ, R4, RZ, 0x33, !PT ;  /* 0x00000004ff109212 */ /* 0x000fc400078e33ff */
[C---:B------:R-:W-:Y:S01]  /*08e0*/  LOP3.LUT R191, R192.reuse, 0x20, RZ, 0x3c, !PT ;  /* 0x00000020c0bf7812 */ /* 0x040fe200078e3cff */
[--C-:B--2---:R-:W-:Y:S01]  /*08f0*/  IMAD.MOV R6, RZ, RZ, -R9.reuse ;  /* 0x000000ffff067224 */ /* 0x104fe200078e0a09 */
[----:B------:R-:W-:Y:S01]  /*0900*/  LOP3.LUT R190, R192, 0x40, RZ, 0x3c, !PT ;  /* 0x00000040c0be7812 */ /* 0x000fe200078e3cff */
[----:B------:R-:W-:Y:S01]  /*0910*/  IMAD.SHL.U32 R0, R16, 0x40, RZ ;  /* 0x0000004010007824 */ /* 0x000fe200078e00ff */
[----:B------:R-:W-:Y:S01]  /*0920*/  LOP3.LUT R189, R192, 0x60, RZ, 0x3c, !PT ;  /* 0x00000060c0bd7812 */ /* 0x000fe200078e3cff */
[----:B------:R-:W-:Y:S02]  /*0930*/  IMAD R11, R6, R3, RZ ;  /* 0x00000003060b7224 */ /* 0x000fe400078e02ff */
[----:B------:R-:W-:Y:S01]  /*0940*/  IMAD.MOV R16, RZ, RZ, -R16 ;  /* 0x000000ffff107224 */ /* 0x000fe200078e0a10 */
[----:B------:R-:W-:Y:S01]  /*0950*/  LOP3.LUT R5, R0, R5, RZ, 0xfc, !PT ;  /* 0x0000000500057212 */ /* 0x000fe200078efcff */
[----:B------:R-:W-:-:S03]  /*0960*/  IMAD.HI.U32 R8, R9, R11, R8 ;  /* 0x0000000b09087227 */ /* 0x000fc600078e0008 */
[----:B------:R-:W-:Y:S01]  /*0970*/  IABS R10, R5 ;  /* 0x00000005000a7213 */ /* 0x000fe20000000000 */
[----:B------:R-:W-:Y:S01]  /*0980*/  IMAD R43, R4, R16, R43 ;  /* 0x00000010042b7224 */ /* 0x000fe200078e022b */
[C---:B------:R-:W-:Y:S02]  /*0990*/  LOP3.LUT R23, R5.reuse, 0x3e, RZ, 0xfc, !PT ;  /* 0x0000003e05177812 */ /* 0x040fe400078efcff */
[C---:B------:R-:W-:Y:S01]  /*09a0*/  LOP3.LUT R17, R5.reuse, 0x2, RZ, 0xfc, !PT ;  /* 0x0000000205117812 */ /* 0x040fe200078efcff */
[C---:B------:R-:W-:Y:S01]  /*09b0*/  IMAD.HI.U32 R6, R8.reuse, R10, RZ ;  /* 0x0000000a08067227 */ /* 0x040fe200078e00ff */
[----:B------:R-:W-:Y:S02]  /*09c0*/  IABS R22, R23 ;  /* 0x0000001700167213 */ /* 0x000fe40000000000 */
[----:B------:R-:W-:Y:S01]  /*09d0*/  LOP3.LUT R19, R5, 0x4, RZ, 0xfc, !PT ;  /* 0x0000000405137812 */ /* 0x000fe200078efcff */
[----:B------:R-:W-:Y:S01]  /*09e0*/  IMAD.MOV R6, RZ, RZ, -R6 ;  /* 0x000000ffff067224 */ /* 0x000fe200078e0a06 */
[----:B------:R-:W-:Y:S01]  /*09f0*/  IABS R11, R17 ;  /* 0x00000011000b7213 */ /* 0x000fe20000000000 */
[----:B------:R-:W-:Y:S01]  /*0a00*/  IMAD.HI.U32 R9, R8, R22, RZ ;  /* 0x0000001608097227 */ /* 0x000fe200078e00ff */
[----:B------:R-:W-:-:S02]  /*0a10*/  IABS R13, R19 ;  /* 0x00000013000d7213 */ /* 0x000fc40000000000 */
[----:B------:R-:W-:Y:S01]  /*0a20*/  LOP3.LUT R21, R5, 0x6, RZ, 0xfc, !PT ;  /* 0x0000000605157812 */ /* 0x000fe200078efcff */
[----:B------:R-:W-:Y:S01]  /*0a30*/  IMAD R6, R3, R6, R10 ;  /* 0x0000000603067224 */ /* 0x000fe200078e020a */
[----:B------:R-:W-:Y:S01]  /*0a40*/  ISETP.GE.AND P5, PT, R17, RZ, PT ;  /* 0x000000ff1100720c */ /* 0x000fe20003fa6270 */
[----:B------:R-:W-:Y:S01]  /*0a50*/  IMAD.MOV R12, RZ, RZ, -R9 ;  /* 0x000000ffff0c7224 */ /* 0x000fe200078e0a09 */
[----:B------:R-:W-:Y:S01]  /*0a60*/  IABS R15, R21 ;  /* 0x00000015000f7213 */ /* 0x000fe20000000000 */
[C---:B------:R-:W-:Y:S01]  /*0a70*/  IMAD.HI.U32 R9, R8.reuse, R11, RZ ;  /* 0x0000000b08097227 */ /* 0x040fe200078e00ff */
[----:B------:R-:W-:Y:S02]  /*0a80*/  ISETP.GT.U32.AND P1, PT, R3, R6, PT ;  /* 0x000000060300720c */ /* 0x000fe40003f24070 */
[----:B------:R-:W-:Y:S01]  /*0a90*/  LOP3.LUT R17, R5, 0xa, RZ, 0xfc, !PT ;  /* 0x0000000a05117812 */ /* 0x000fe200078efcff */
[----:B------:R-:W-:Y:S01]  /*0aa0*/  IMAD R22, R3, R12, R22 ;  /* 0x0000000c03167224 */ /* 0x000fe200078e0216 */
[----:B------:R-:W-:Y:S01]  /*0ab0*/  ISETP.GE.AND P4, PT, R19, RZ, PT ;  /* 0x000000ff1300720c */ /* 0x000fe20003f86270 */
[----:B------:R-:W-:Y:S01]  /*0ac0*/  IMAD.HI.U32 R10, R8, R13, RZ ;  /* 0x0000000d080a7227 */ /* 0x000fe200078e00ff */
[----:B------:R-:W-:-:S02]  /*0ad0*/  IABS R20, R17 ;  /* 0x0000001100147213 */ /* 0x000fc40000000000 */
[----:B------:R-:W-:Y:S01]  /*0ae0*/  ISETP.GT.U32.AND P2, PT, R3, R22, PT ;  /* 0x000000160300720c */ /* 0x000fe20003f44070 */
[----:B------:R-:W-:Y:S01]  /*0af0*/  IMAD.MOV R12, RZ, RZ, -R9 ;  /* 0x000000ffff0c7224 */ /* 0x000fe200078e0a09 */
[C---:B------:R-:W-:Y:S01]  /*0b00*/  ISETP.GE.AND P3, PT, R5.reuse, RZ, PT ;  /* 0x000000ff0500720c */ /* 0x040fe20003f66270 */
[----:B------:R-:W-:Y:S01]  /*0b10*/  IMAD.MOV R14, RZ, RZ, -R10 ;  /* 0x000000ffff0e7224 */ /* 0x000fe200078e0a0a */
[----:B------:R-:W-:Y:S01]  /*0b20*/  LOP3.LUT R19, R5, 0x1c, RZ, 0xfc, !PT ;  /* 0x0000001c05137812 */ /* 0x000fe200078efcff */
[C---:B------:R-:W-:Y:S01]  /*0b30*/  IMAD R10, R3.reuse, R12, R11 ;  /* 0x0000000c030a7224 */ /* 0x040fe200078e020b */
[----:B------:R-:W-:Y:S01]  /*0b40*/  IADD3 R16, R170, -0x3c, RZ ;  /* 0xffffffc4aa107810 */ /* 0x000fe20007ffe0ff */
[----:B------:R-:W-:Y:S01]  /*0b50*/  @!P1 IMAD.IADD R6, R6, 0x1, -R3 ;  /* 0x0000000106069824 */ /* 0x000fe200078e0a03 */
[----:B------:R-:W-:Y:S01]  /*0b60*/  IABS R38, R19 ;  /* 0x0000001300267213 */ /* 0x000fe20000000000 */
[C---:B------:R-:W-:Y:S01]  /*0b70*/  IMAD R12, R3.reuse, R14, R13 ;  /* 0x0000000e030c7224 */ /* 0x040fe200078e020d */
[C---:B------:R-:W-:Y:S01]  /*0b80*/  ISETP.GT.U32.AND P0, PT, R3.reuse, R10, PT ;  /* 0x0000000a0300720c */ /* 0x040fe20003f04070 */
[----:B------:R-:W-:Y:S01]  /*0b90*/  IMAD.HI.U32 R9, R8, R15, RZ ;  /* 0x0000000f08097227 */ /* 0x000fe200078e00ff */
[----:B------:R-:W-:-:S02]  /*0ba0*/  ISETP.GT.U32.AND P1, PT, R3, R6, PT ;  /* 0x000000060300720c */ /* 0x000fc40003f24070 */
[----:B------:R-:W-:Y:S01]  /*0bb0*/  LOP3.LUT R13, R5, 0x8, RZ, 0xfc, !PT ;  /* 0x00000008050d7812 */ /* 0x000fe200078efcff */
[----:B------:R-:W-:Y:S01]  /*0bc0*/  @!P2 IMAD.IADD R22, R22, 0x1, -R3 ;  /* 0x000000011616a824 */ /* 0x000fe200078e0a03 */
[C---:B------:R-:W-:Y:S01]  /*0bd0*/  ISETP.GT.U32.AND P2, PT, R3.reuse, R12, PT ;  /* 0x0000000c0300720c */ /* 0x040fe20003f44070 */
[----:B------:R-:W-:Y:S01]  /*0be0*/  IMAD.MOV R14, RZ, RZ, -R9 ;  /* 0x000000ffff0e7224 */ /* 0x000fe200078e0a09 */
[----:B------:R-:W-:Y:S01]  /*0bf0*/  IABS R18, R13 ;  /* 0x0000000d00127213 */ /* 0x000fe20000000000 */
[----:B------:R-:W-:Y:S01]  /*0c00*/  IMAD.HI.U32 R11, R8, R20, RZ ;  /* 0x00000014080b7227 */ /* 0x000fe200078e00ff */
[----:B------:R-:W-:-:S03]  /*0c10*/  ISETP.GT.U32.AND P6, PT, R3, R22, PT ;  /* 0x000000160300720c */ /* 0x000fc60003fc4070 */
[----:B------:R-:W-:Y:S01]  /*0c20*/  IMAD R14, R3, R14, R15 ;  /* 0x0000000e030e7224 */ /* 0x000fe200078e020f */
[----:B------:R-:W-:Y:S01]  /*0c30*/  LOP3.LUT R15, R5, 0x18, RZ, 0xfc, !PT ;  /* 0x00000018050f7812 */ /* 0x000fe200078efcff */
[--C-:B------:R-:W-:Y:S02]  /*0c40*/  @!P0 IMAD.IADD R10, R10, 0x1, -R3.reuse ;  /* 0x000000010a0a8824 */ /* 0x100fe400078e0a03 */
[--C-:B------:R-:W-:Y:S01]  /*0c50*/  @!P1 IMAD.IADD R6, R6, 0x1, -R3.reuse ;  /* 0x0000000106069824 */ /* 0x100fe200078e0a03 */
[C---:B------:R-:W-:Y:S01]  /*0c60*/  ISETP.GT.U32.AND P1, PT, R3.reuse, R14, PT ;  /* 0x0000000e0300720c */ /* 0x040fe20003f24070 */
[--C-:B------:R-:W-:Y:S01]  /*0c70*/  @!P2 IMAD.IADD R12, R12, 0x1, -R3.reuse ;  /* 0x000000010c0ca824 */ /* 0x100fe200078e0a03 */
[----:B------:R-:W-:Y:S01]  /*0c80*/  ISETP.GT.U32.AND P0, PT, R3, R10, PT ;  /* 0x0000000a0300720c */ /* 0x000fe20003f04070 */
[----:B------:R-:W-:Y:S01]  /*0c90*/  IMAD.HI.U32 R9, R8, R18, RZ ;  /* 0x0000001208097227 */ /* 0x000fe200078e00ff */
[----:B------:R-:W-:Y:S02]  /*0ca0*/  ISETP.GE.AND P2, PT, R23, RZ, PT ;  /* 0x000000ff1700720c */ /* 0x000fe40003f46270 */
[----:B------:R-:W-:Y:S01]  /*0cb0*/  IABS R34, R15 ;  /* 0x0000000f00227213 */ /* 0x000fe20000000000 */
[----:B------:R-:W-:Y:S01]  /*0cc0*/  @!P6 IMAD.IADD R22, R22, 0x1, -R3 ;  /* 0x000000011616e824 */ /* 0x000fe200078e0a03 */
[----:B------:R-:W-:Y:S01]  /*0cd0*/  ISETP.GT.U32.AND P6, PT, R3, R12, PT ;  /* 0x0000000c0300720c */ /* 0x000fe20003fc4070 */
[----:B------:R-:W-:Y:S01]  /*0ce0*/  IMAD.MOV R11, RZ, RZ, -R11 ;  /* 0x000000ffff0b7224 */ /* 0x000fe200078e0a0b */
[----:B------:R-:W-:Y:S01]  /*0cf0*/  LOP3.LUT R23, R5, 0x22, RZ, 0xfc, !PT ;  /* 0x0000002205177812 */ /* 0x000fe200078efcff */
[----:B------:R-:W-:-:S02]  /*0d00*/  IMAD.MOV R9, RZ, RZ, -R9 ;  /* 0x000000ffff097224 */ /* 0x000fc400078e0a09 */
[--C-:B------:R-:W-:Y:S01]  /*0d10*/  @!P1 IMAD.IADD R14, R14, 0x1, -R3.reuse ;  /* 0x000000010e0e9824 */ /* 0x100fe200078e0a03 */
[----:B------:R-:W-:Y:S01]  /*0d20*/  IABS R44, R23 ;  /* 0x00000017002c7213 */ /* 0x000fe20000000000 */
[--C-:B------:R-:W-:Y:S01]  /*0d30*/  @!P0 IMAD.IADD R10, R10, 0x1, -R3.reuse ;  /* 0x000000010a0a8824 */ /* 0x100fe200078e0a03 */
[----:B------:R-:W-:Y:S01]  /*0d40*/  ISETP.GE.AND P0, PT, R13, RZ, PT ;  /* 0x000000ff0d00720c */ /* 0x000fe20003f06270 */
[C---:B------:R-:W-:Y:S01]  /*0d50*/  IMAD R20, R3.reuse, R11, R20 ;  /* 0x0000000b03147224 */ /* 0x040fe200078e0214 */
[C---:B------:R-:W-:Y:S01]  /*0d60*/  ISETP.GT.U32.AND P1, PT, R3.reuse, R14, PT ;  /* 0x0000000e0300720c */ /* 0x040fe20003f24070 */
[----:B------:R-:W-:Y:S01]  /*0d70*/  IMAD R18, R3, R9, R18 ;  /* 0x0000000903127224 */ /* 0x000fe200078e0212 */
[C---:B------:R-:W-:Y:S01]  /*0d80*/  LOP3.LUT R9, R5.reuse, 0xc, RZ, 0xfc, !PT ;  /* 0x0000000c05097812 */ /* 0x040fe200078efcff */
[----:B------:R-:W-:Y:S01]  /*0d90*/  IMAD.MOV.U32 R70, RZ, RZ, R22 ;  /* 0x000000ffff467224 */ /* 0x000fe200078e0016 */
[----:B------:R-:W-:Y:S01]  /*0da0*/  LOP3.LUT R11, R5, 0x10, RZ, 0xfc, !PT ;  /* 0x00000010050b7812 */ /* 0x000fe200078efcff */
[----:B------:R-:W-:Y:S01]  /*0db0*/  @!P5 IMAD.MOV R10, RZ, RZ, -R10 ;  /* 0x000000ffff0ad224 */ /* 0x000fe200078e0a0a */
[C---:B------:R-:W-:Y:S01]  /*0dc0*/  ISETP.GT.U32.AND P5, PT, R3.reuse, R20, PT ;  /* 0x000000140300720c */ /* 0x040fe20003fa4070 */
[----:B------:R-:W-:Y:S01]  /*0dd0*/  @!P2 IMAD.MOV R70, RZ, RZ, -R70 ;  /* 0x000000ffff46a224 */ /* 0x000fe200078e0a46 */
[----:B------:R-:W-:Y:S01]  /*0de0*/  ISETP.GT.U32.AND P2, PT, R3, R18, PT ;  /* 0x000000120300720c */ /* 0x000fe20003f44070 */
[--C-:B------:R-:W-:Y:S01]  /*0df0*/  @!P6 IMAD.IADD R12, R12, 0x1, -R3.reuse ;  /* 0x000000010c0ce824 */ /* 0x100fe200078e0a03 */
[----:B------:R-:W-:Y:S01]  /*0e00*/  IABS R22, R9 ;  /* 0x0000000900167213 */ /* 0x000fe20000000000 */
[----:B------:R-:W-:Y:S01]  /*0e10*/  @!P3 IMAD.MOV R6, RZ, RZ, -R6 ;  /* 0x000000ffff06b224 */ /* 0x000fe200078e0a06 */
[----:B------:R-:W-:Y:S01]  /*0e20*/  ISETP.GE.AND P6, PT, R17, RZ, PT ;  /* 0x000000ff1100720c */ /* 0x000fe20003fc6270 */
[----:B------:R-:W-:Y:S01]  /*0e30*/  @!P4 IMAD.MOV R12, RZ, RZ, -R12 ;  /* 0x000000ffff0cc224 */ /* 0x000fe200078e0a0c */
[----:B------:R-:W-:Y:S01]  /*0e40*/  ISETP.GE.AND P4, PT, R9, RZ, PT ;  /* 0x000000ff0900720c */ /* 0x000fe20003f86270 */
[----:B------:R-:W-:Y:S01]  /*0e50*/  @!P1 IMAD.IADD R14, R14, 0x1, -R3 ;  /* 0x000000010e0e9824 */ /* 0x000fe200078e0a03 */
[----:B------:R-:W-:Y:S01]  /*0e60*/  LOP3.LUT R9, R5, 0xe, RZ, 0xfc, !PT ;  /* 0x0000000e05097812 */ /* 0x000fe200078efcff */
[----:B------:R-:W-:Y:S01]  /*0e70*/  IMAD.IADD R2, R2, 0x1, R43 ;  /* 0x0000000102027824 */ /* 0x000fe200078e022b */
[----:B------:R-:W-:Y:S01]  /*0e80*/  ISETP.GE.AND P3, PT, R21, RZ, PT ;  /* 0x000000ff1500720c */ /* 0x000fe20003f66270 */
[--C-:B------:R-:W-:Y:S01]  /*0e90*/  @!P5 IMAD.IADD R20, R20, 0x1, -R3.reuse ;  /* 0x000000011414d824 */ /* 0x100fe200078e0a03 */
[----:B------:R-:W-:Y:S01]  /*0ea0*/  ISETP.GE.AND P1, PT, R9, RZ, PT ;  /* 0x000000ff0900720c */ /* 0x000fe20003f26270 */
[----:B------:R-:W-:Y:S01]  /*0eb0*/  @!P2 IMAD.IADD R18, R18, 0x1, -R3 ;  /* 0x000000011212a824 */ /* 0x000fe200078e0a03 */
[----:B------:R-:W-:Y:S01]  /*0ec0*/  IABS R24, R9 ;  /* 0x0000000900187213 */ /* 0x000fe20000000000 */
[----:B------:R-:W-:Y:S01]  /*0ed0*/  IMAD.HI.U32 R9, R8, R22, RZ ;  /* 0x0000001608097227 */ /* 0x000fe200078e00ff */
[----:B------:R-:W-:-:S02]  /*0ee0*/  ISETP.GT.U32.AND P5, PT, R3, R20, PT ;  /* 0x000000140300720c */ /* 0x000fc40003fa4070 */
[----:B------:R-:W-:Y:S01]  /*0ef0*/  ISETP.GT.U32.AND P2, PT, R3, R18, PT ;  /* 0x000000120300720c */ /* 0x000fe20003f44070 */
[----:B------:R-:W-:Y:S01]  /*0f00*/  IMAD.MOV R9, RZ, RZ, -R9 ;  /* 0x000000ffff097224 */ /* 0x000fe200078e0a09 */
[----:B------:R-:W-:Y:S01]  /*0f10*/  IABS R26, R11 ;  /* 0x0000000b001a7213 */ /* 0x000fe20000000000 */
[----:B------:R-:W-:Y:S01]  /*0f20*/  IMAD R225, R2, 0x40, R185 ;  /* 0x0000004002e17824 */ /* 0x000fe200078e02b9 */
[----:B------:R-:W-:Y:S01]  /*0f30*/  LOP3.LUT R13, R5, 0x12, RZ, 0xfc, !PT ;  /* 0x00000012050d7812 */ /* 0x000fe200078efcff */
[----:B------:R-:W-:Y:S01]  /*0f40*/  IMAD R22, R3, R9, R22 ;  /* 0x0000000903167224 */ /* 0x000fe200078e0216 */
[C---:B------:R-:W-:Y:S01]  /*0f50*/  LOP3.LUT R17, R5.reuse, 0x1a, RZ, 0xfc, !PT ;  /* 0x0000001a05117812 */ /* 0x040fe200078efcff */
[----:B------:R-:W-:Y:S01]  /*0f60*/  IMAD.HI.U32 R9, R8, R24, RZ ;  /* 0x0000001808097227 */ /* 0x000fe200078e00ff */
[----:B------:R-:W-:Y:S02]  /*0f70*/  IABS R28, R13 ;  /* 0x0000000d001c7213 */ /* 0x000fe40000000000 */
[----:B------:R-:W-:Y:S01]  /*0f80*/  IABS R36, R17 ;  /* 0x0000001100247213 */ /* 0x000fe20000000000 */
[----:B------:R-:W-:Y:S01]  /*0f90*/  IMAD.MOV R9, RZ, RZ, -R9 ;  /* 0x000000ffff097224 */ /* 0x000fe200078e0a09 */
[----:B------:R-:W-:Y:S01]  /*0fa0*/  LOP3.LUT R21, R5, 0x20, RZ, 0xfc, !PT ;  /* 0x0000002005157812 */ /* 0x000fe200078efcff */
[--C-:B------:R-:W-:Y:S01]  /*0fb0*/  @!P5 IMAD.IADD R20, R20, 0x1, -R3.reuse ;  /* 0x000000011414d824 */ /* 0x100fe200078e0a03 */
[----:B------:R-:W-:Y:S01]  /*0fc0*/  ISETP.GE.AND P5, PT, R13, RZ, PT ;  /* 0x000000ff0d00720c */ /* 0x000fe20003fa6270 */
[----:B------:R-:W-:Y:S01]  /*0fd0*/  IMAD R24, R3, R9, R24 ;  /* 0x0000000903187224 */ /* 0x000fe200078e0218 */
[----:B------:R-:W-:Y:S01]  /*0fe0*/  LOP3.LUT R13, R5, 0x16, RZ, 0xfc, !PT ;  /* 0x00000016050d7812 */ /* 0x000fe200078efcff */
[----:B------:R-:W-:Y:S01]  /*0ff0*/  @!P2 IMAD.IADD R18, R18, 0x1, -R3 ;  /* 0x000000011212a824 */ /* 0x000fe200078e0a03 */
[C---:B------:R-:W-:Y:S01]  /*1000*/  ISETP.GT.U32.AND P2, PT, R3.reuse, R22, PT ;  /* 0x000000160300720c */ /* 0x040fe20003f44070 */
[----:B------:R-:W-:Y:S01]  /*1010*/  @!P6 IMAD.MOV R20, RZ, RZ, -R20 ;  /* 0x000000ffff14e224 */ /* 0x000fe200078e0a14 */
[----:B------:R-:W-:Y:S01]  /*1020*/  ISETP.GT.U32.AND P6, PT, R3, R24, PT ;  /* 0x000000180300720c */ /* 0x000fe20003fc4070 */
[----:B------:R-:W-:Y:S01]  /*1030*/  @!P3 IMAD.MOV R14, RZ, RZ, -R14 ;  /* 0x000000ffff0eb224 */ /* 0x000fe200078e0a0e */
[----:B------:R-:W-:Y:S01]  /*1040*/  ISETP.GE.AND P3, PT, R11, RZ, PT ;  /* 0x000000ff0b00720c */ /* 0x000fe20003f66270 */
[----:B------:R-:W-:Y:S01]  /*1050*/  IMAD.HI.U32 R11, R8, R26, RZ ;  /* 0x0000001a080b7227 */ /* 0x000fe200078e00ff */
[----:B------:R-:W-:-:S02]  /*1060*/  IABS R32, R13 ;  /* 0x0000000d00207213 */ /* 0x000fc40000000000 */
[----:B------:R-:W-:Y:S01]  /*1070*/  IABS R42, R21 ;  /* 0x00000015002a7213 */ /* 0x000fe20000000000 */
[----:B------:R-:W-:Y:S01]  /*1080*/  IMAD.MOV R11, RZ, RZ, -R11 ;  /* 0x000000ffff0b7224 */ /* 0x000fe200078e0a0b */
[----:B------:R-:W-:Y:S01]  /*1090*/  IADD3 R2, R170, -0x3f, RZ ;  /* 0xffffffc1aa027810 */ /* 0x000fe20007ffe0ff */
[----:B------:R-:W-:-:S04]  /*10a0*/  IMAD.HI.U32 R9, R8, R28, RZ ;  /* 0x0000001c08097227 */ /* 0x000fc800078e00ff */
[--C-:B------:R-:W-:Y:S02]  /*10b0*/  @!P2 IMAD.IADD R22, R22, 0x1, -R3.reuse ;  /* 0x000000011616a824 */ /* 0x100fe400078e0a03 */
[----:B------:R-:W-:Y:S01]  /*10c0*/  IMAD R26, R3, R11, R26 ;  /* 0x0000000b031a7224 */ /* 0x000fe200078e021a */
[----:B------:R-:W-:Y:S01]  /*10d0*/  LOP3.LUT R11, R5, 0x14, RZ, 0xfc, !PT ;  /* 0x00000014050b7812 */ /* 0x000fe200078efcff */
[----:B------:R-:W-:Y:S02]  /*10e0*/  @!P6 IMAD.IADD R24, R24, 0x1, -R3 ;  /* 0x000000011818e824 */ /* 0x000fe400078e0a03 */
[----:B------:R-:W-:Y:S01]  /*10f0*/  @!P0 IMAD.MOV R18, RZ, RZ, -R18 ;  /* 0x000000ffff128224 */ /* 0x000fe200078e0a12 */
[----:B------:R-:W-:Y:S01]  /*1100*/  ISETP.GT.U32.AND P0, PT, R3, R22, PT ;  /* 0x000000160300720c */ /* 0x000fe20003f04070 */
[----:B------:R-:W-:Y:S01]  /*1110*/  IMAD.MOV R9, RZ, RZ, -R9 ;  /* 0x000000ffff097224 */ /* 0x000fe200078e0a09 */
[----:B------:R-:W-:Y:S01]  /*1120*/  IABS R30, R11 ;  /* 0x0000000b001e7213 */ /* 0x000fe20000000000 */
[----:B------:R-:W-:Y:S01]  /*1130*/  IMAD R185, R185, 0x10, R136 ;  /* 0x00000010b9b97824 */ /* 0x000fe200078e0288 */
[C---:B------:R-:W-:Y:S01]  /*1140*/  ISETP.GT.U32.AND P6, PT, R3.reuse, R24, PT ;  /* 0x000000180300720c */ /* 0x040fe20003fc4070 */
[----:B------:R-:W-:Y:S01]  /*1150*/  IMAD R28, R3, R9, R28 ;  /* 0x00000009031c7224 */ /* 0x000fe200078e021c */
[----:B------:R-:W-:Y:S01]  /*1160*/  ISETP.GE.AND P2, PT, R11, RZ, PT ;  /* 0x000000ff0b00720c */ /* 0x000fe20003f46270 */
[----:B------:R-:W-:-:S04]  /*1170*/  IMAD.HI.U32 R9, R8, R30, RZ ;  /* 0x0000001e08097227 */ /* 0x000fc800078e00ff */
[----:B------:R-:W-:Y:S02]  /*1180*/  IMAD.MOV R9, RZ, RZ, -R9 ;  /* 0x000000ffff097224 */ /* 0x000fe400078e0a09 */
[--C-:B------:R-:W-:Y:S01]  /*1190*/  @!P0 IMAD.IADD R22, R22, 0x1, -R3.reuse ;  /* 0x0000000116168824 */ /* 0x100fe200078e0a03 */
[C---:B------:R-:W-:Y:S01]  /*11a0*/  ISETP.GT.U32.AND P0, PT, R3.reuse, R26, PT ;  /* 0x0000001a0300720c */ /* 0x040fe20003f04070 */
[C---:B------:R-:W-:Y:S02]  /*11b0*/  IMAD R30, R3.reuse, R9, R30 ;  /* 0x00000009031e7224 */ /* 0x040fe400078e021e */
[----:B------:R-:W-:Y:S01]  /*11c0*/  @!P6 IMAD.IADD R24, R24, 0x1, -R3 ;  /* 0x000000011818e824 */ /* 0x000fe200078e0a03 */
[----:B------:R-:W-:Y:S01]  /*11d0*/  ISETP.GT.U32.AND P6, PT, R3, R28, PT ;  /* 0x0000001c0300720c */ /* 0x000fe20003fc4070 */
[----:B------:R-:W-:-:S04]  /*11e0*/  IMAD.HI.U32 R11, R8, R32, RZ ;  /* 0x00000020080b7227 */ /* 0x000fc800078e00ff */
[----:B------:R-:W-:Y:S01]  /*11f0*/  @!P4 IMAD.MOV R22, RZ, RZ, -R22 ;  /* 0x000000ffff16c224 */ /* 0x000fe200078e0a16 */
[----:B------:R-:W-:Y:S01]  /*1200*/  ISETP.GT.U32.AND P4, PT, R3, R30, PT ;  /* 0x0000001e0300720c */ /* 0x000fe20003f84070 */
[----:B------:R-:W-:Y:S02]  /*1210*/  IMAD.MOV R11, RZ, RZ, -R11 ;  /* 0x000000ffff0b7224 */ /* 0x000fe400078e0a0b */
[----:B------:R-:W-:-:S04]  /*1220*/  IMAD.HI.U32 R9, R8, R34, RZ ;  /* 0x0000002208097227 */ /* 0x000fc800078e00ff */
[C---:B------:R-:W-:Y:S02]  /*1230*/  IMAD R32, R3.reuse, R11, R32 ;  /* 0x0000000b03207224 */ /* 0x040fe400078e0220 */
[----:B------:R-:W-:Y:S02]  /*1240*/  @!P0 IMAD.IADD R26, R26, 0x1, -R3 ;  /* 0x000000011a1a8824 */ /* 0x000fe400078e0a03 */
[----:B------:R-:W-:Y:S02]  /*1250*/  IMAD.MOV R11, RZ, RZ, -R9 ;  /* 0x000000ffff0b7224 */ /* 0x000fe400078e0a09 */
[--C-:B------:R-:W-:Y:S01]  /*1260*/  @!P6 IMAD.IADD R28, R28, 0x1, -R3.reuse ;  /* 0x000000011c1ce824 */ /* 0x100fe200078e0a03 */
[C---:B------:R-:W-:Y:S01]  /*1270*/  ISETP.GT.U32.AND P0, PT, R3.reuse, R26, PT ;  /* 0x0000001a0300720c */ /* 0x040fe20003f04070 */
[C---:B------:R-:W-:Y:S02]  /*1280*/  IMAD R34, R3.reuse, R11, R34 ;  /* 0x0000000b03227224 */ /* 0x040fe400078e0222 */
[----:B------:R-:W-:Y:S01]  /*1290*/  @!P4 IMAD.IADD R30, R30, 0x1, -R3 ;  /* 0x000000011e1ec824 */ /* 0x000fe200078e0a03 */
[C---:B------:R-:W-:Y:S01]  /*12a0*/  ISETP.GT.U32.AND P4, PT, R3.reuse, R28, PT ;  /* 0x0000001c0300720c */ /* 0x040fe20003f84070 */
[----:B------:R-:W-:Y:S01]  /*12b0*/  IMAD.HI.U32 R9, R8, R36, RZ ;  /* 0x0000002408097227 */ /* 0x000fe200078e00ff */
[----:B------:R-:W-:-:S03]  /*12c0*/  ISETP.GT.U32.AND P6, PT, R3, R34, PT ;  /* 0x000000220300720c */ /* 0x000fc60003fc4070 */
[----:B------:R-:W-:Y:S02]  /*12d0*/  IMAD.MOV R9, RZ, RZ, -R9 ;  /* 0x000000ffff097224 */ /* 0x000fe400078e0a09 */
[----:B------:R-:W-:Y:S01]  /*12e0*/  @!P1 IMAD.MOV R24, RZ, RZ, -R24 ;  /* 0x000000ffff189224 */ /* 0x000fe200078e0a18 */
[C---:B------:R-:W-:Y:S01]  /*12f0*/  ISETP.GT.U32.AND P1, PT, R3.reuse, R32, PT ;  /* 0x000000200300720c */ /* 0x040fe20003f24070 */
[----:B------:R-:W-:Y:S02]  /*1300*/  IMAD R36, R3, R9, R36 ;  /* 0x0000000903247224 */ /* 0x000fe400078e0224 */
[--C-:B------:R-:W-:Y:S01]  /*1310*/  @!P0 IMAD.IADD R26, R26, 0x1, -R3.reuse ;  /* 0x000000011a1a8824 */ /* 0x100fe200078e0a03 */
[----:B------:R-:W-:Y:S01]  /*1320*/  ISETP.GE.AND P0, PT, R13, RZ, PT ;  /* 0x000000ff0d00720c */ /* 0x000fe20003f06270 */
[--C-:B------:R-:W-:Y:S01]  /*1330*/  @!P4 IMAD.IADD R28, R28, 0x1, -R3.reuse ;  /* 0x000000011c1cc824 */ /* 0x100fe200078e0a03 */
[----:B------:R-:W-:Y:S01]  /*1340*/  LOP3.LUT R13, R5, 0x1e, RZ, 0xfc, !PT ;  /* 0x0000001e050d7812 */ /* 0x000fe200078efcff */
[----:B------:R-:W-:Y:S01]  /*1350*/  @!P6 IMAD.IADD R34, R34, 0x1, -R3 ;  /* 0x000000012222e824 */ /* 0x000fe200078e0a03 */
[----:B------:R-:W-:Y:S01]  /*1360*/  ISETP.GT.U32.AND P4, PT, R3, R36, PT ;  /* 0x000000240300720c */ /* 0x000fe20003f84070 */
[----:B------:R-:W-:Y:S01]  /*1370*/  IMAD.HI.U32 R11, R8, R38, RZ ;  /* 0x00000026080b7227 */ /* 0x000fe200078e00ff */
[----:B------:R-:W-:-:S02]  /*1380*/  IABS R40, R13 ;  /* 0x0000000d00287213 */ /* 0x000fc40000000000 */
[C---:B------:R-:W-:Y:S01]  /*1390*/  ISETP.GT.U32.AND P6, PT, R3.reuse, R34, PT ;  /* 0x000000220300720c */ /* 0x040fe20003fc4070 */
[----:B------:R-:W-:Y:S01]  /*13a0*/  @!P1 IMAD.IADD R32, R32, 0x1, -R3 ;  /* 0x0000000120209824 */ /* 0x000fe200078e0a03 */
[----:B------:R-:W-:Y:S01]  /*13b0*/  ISETP.GT.U32.AND P1, PT, R3, R30, PT ;  /* 0x0000001e0300720c */ /* 0x000fe20003f24070 */
[----:B------:R-:W-:-:S04]  /*13c0*/  IMAD.HI.U32 R9, R8, R40, RZ ;  /* 0x0000002808097227 */ /* 0x000fc800078e00ff */
[----:B------:R-:W-:Y:S02]  /*13d0*/  IMAD.MOV R9, RZ, RZ, -R9 ;  /* 0x000000ffff097224 */ /* 0x000fe400078e0a09 */
[----:B------:R-:W-:Y:S01]  /*13e0*/  @!P4 IMAD.IADD R36, R36, 0x1, -R3 ;  /* 0x000000012424c824 */ /* 0x000fe200078e0a03 */
[----:B------:R-:W-:Y:S01]  /*13f0*/  ISETP.GE.AND P4, PT, R17, RZ, PT ;  /* 0x000000ff1100720c */ /* 0x000fe20003f86270 */
[----:B------:R-:W-:Y:S01]  /*1400*/  IMAD.MOV R11, RZ, RZ, -R11 ;  /* 0x000000ffff0b7224 */ /* 0x000fe200078e0a0b */
[----:B------:R-:W-:Y:S01]  /*1410*/  LOP3.LUT R17, R5, 0x2e, RZ, 0xfc, !PT ;  /* 0x0000002e05117812 */ /* 0x000fe200078efcff */
[----:B------:R-:W-:Y:S01]  /*1420*/  @!P3 IMAD.MOV R26, RZ, RZ, -R26 ;  /* 0x000000ffff1ab224 */ /* 0x000fe200078e0a1a */
[C---:B------:R-:W-:Y:S01]  /*1430*/  ISETP.GT.U32.AND P3, PT, R3.reuse, R32, PT ;  /* 0x000000200300720c */ /* 0x040fe20003f64070 */
[C---:B------:R-:W-:Y:S01]  /*1440*/  IMAD R40, R3.reuse, R9, R40 ;  /* 0x0000000903287224 */ /* 0x040fe200078e0228 */
[----:B------:R-:W-:Y:S01]  /*1450*/  IABS R56, R17 ;  /* 0x0000001100387213 */ /* 0x000fe20000000000 */
[----:B------:R-:W-:Y:S01]  /*1460*/  @!P5 IMAD.MOV R28, RZ, RZ, -R28 ;  /* 0x000000ffff1cd224 */ /* 0x000fe200078e0a1c */
[C---:B------:R-:W-:Y:S01]  /*1470*/  ISETP.GT.U32.AND P5, PT, R3.reuse, R36, PT ;  /* 0x000000240300720c */ /* 0x040fe20003fa4070 */
[----:B------:R-:W-:-:S02]  /*1480*/  IMAD R38, R3, R11, R38 ;  /* 0x0000000b03267224 */ /* 0x000fc400078e0226 */
[----:B------:R-:W-:-:S04]  /*1490*/  IMAD.HI.U32 R11, R8, R44, RZ ;  /* 0x0000002c080b7227 */ /* 0x000fc800078e00ff */
[----:B------:R-:W-:Y:S01]  /*14a0*/  @!P6 IMAD.IADD R34, R34, 0x1, -R3 ;  /* 0x000000012222e824 */ /* 0x000fe200078e0a03 */
[----:B------:R-:W-:Y:S01]  /*14b0*/  ISETP.GT.U32.AND P6, PT, R3, R40, PT ;  /* 0x000000280300720c */ /* 0x000fe20003fc4070 */
[----:B------:R-:W-:Y:S02]  /*14c0*/  IMAD.MOV R11, RZ, RZ, -R11 ;  /* 0x000000ffff0b7224 */ /* 0x000fe400078e0a0b */
[----:B------:R-:W-:-:S04]  /*14d0*/  IMAD.HI.U32 R9, R8, R42, RZ ;  /* 0x0000002a08097227 */ /* 0x000fc800078e00ff */
[----:B------:R-:W-:Y:S01]  /*14e0*/  IMAD R44, R3, R11, R44 ;  /* 0x0000000b032c7224 */ /* 0x000fe200078e022c */
[----:B------:R-:W-:Y:S01]  /*14f0*/  LOP3.LUT R11, R5, 0x26, RZ, 0xfc, !PT ;  /* 0x00000026050b7812 */ /* 0x000fe200078efcff */
[--C-:B------:R-:W-:Y:S01]  /*1500*/  @!P1 IMAD.IADD R30, R30, 0x1, -R3.reuse ;  /* 0x000000011e1e9824 */ /* 0x100fe200078e0a03 */
[----:B------:R-:W-:Y:S01]  /*1510*/  ISETP.GT.U32.AND P1, PT, R3, R38, PT ;  /* 0x000000260300720c */ /* 0x000fe20003f24070 */
[----:B------:R-:W-:Y:S01]  /*1520*/  @!P3 IMAD.IADD R32, R32, 0x1, -R3 ;  /* 0x000000012020b824 */ /* 0x000fe200078e0a03 */
[----:B------:R-:W-:Y:S01]  /*1530*/  ISETP.GE.AND P3, PT, R15, RZ, PT ;  /* 0x000000ff0f00720c */ /* 0x000fe20003f66270 */
[----:B------:R-:W-:Y:S01]  /*1540*/  IMAD.MOV R9, RZ, RZ, -R9 ;  /* 0x000000ffff097224 */ /* 0x000fe200078e0a09 */
[----:B------:R-:W-:Y:S01]  /*1550*/  LOP3.LUT R15, R5, 0x24, RZ, 0xfc, !PT ;  /* 0x00000024050f7812 */ /* 0x000fe200078efcff */
[--C-:B------:R-:W-:Y:S01]  /*1560*/  @!P5 IMAD.IADD R36, R36, 0x1, -R3.reuse ;  /* 0x000000012424d824 */ /* 0x100fe200078e0a03 */
[C---:B------:R-:W-:Y:S01]  /*1570*/  ISETP.GT.U32.AND P5, PT, R3.reuse, R44, PT ;  /* 0x0000002c0300720c */ /* 0x040fe20003fa4070 */
[C---:B------:R-:W-:Y:S01]  /*1580*/  IMAD R42, R3.reuse, R9, R42 ;  /* 0x00000009032a7224 */ /* 0x040fe200078e022a */
[----:B------:R-:W-:Y:S01]  /*1590*/  IABS R46, R15 ;  /* 0x0000000f002e7213 */ /* 0x000fe20000000000 */
[--C-:B------:R-:W-:Y:S01]  /*15a0*/  @!P6 IMAD.IADD R40, R40, 0x1, -R3.reuse ;  /* 0x000000012828e824 */ /* 0x100fe200078e0a03 */
[----:B------:R-:W-:Y:S01]  /*15b0*/  IABS R48, R11 ;  /* 0x0000000b00307213 */ /* 0x000fe20000000000 */
[----:B------:R-:W-:Y:S01]  /*15c0*/  @!P0 IMAD.MOV R32, RZ, RZ, -R32 ;  /* 0x000000ffff208224 */ /* 0x000fe200078e0a20 */
[C---:B------:R-:W-:Y:S01]  /*15d0*/  ISETP.GT.U32.AND P0, PT, R3.reuse, R42, PT ;  /* 0x0000002a0300720c */ /* 0x040fe20003f04070 */
[----:B------:R-:W-:Y:S01]  /*15e0*/  @!P1 IMAD.IADD R38, R38, 0x1, -R3 ;  /* 0x0000000126269824 */ /* 0x000fe200078e0a03 */
[----:B------:R-:W-:Y:S01]  /*15f0*/  ISETP.GT.U32.AND P6, PT, R3, R40, PT ;  /* 0x000000280300720c */ /* 0x000fe20003fc4070 */
[----:B------:R-:W-:Y:S01]  /*1600*/  @!P3 IMAD.MOV R34, RZ, RZ, -R34 ;  /* 0x000000ffff22b224 */ /* 0x000fe200078e0a22 */
[----:B------:R-:W-:Y:S01]  /*1610*/  ISETP.GE.AND P3, PT, R13, RZ, PT ;  /* 0x000000ff0d00720c */ /* 0x000fe20003f66270 */
[----:B------:R-:W-:Y:S01]  /*1620*/  IMAD.HI.U32 R9, R8, R46, RZ ;  /* 0x0000002e08097227 */ /* 0x000fe200078e00ff */
[----:B------:R-:W-:-:S02]  /*1630*/  LOP3.LUT R13, R5, 0x28, RZ, 0xfc, !PT ;  /* 0x00000028050d7812 */ /* 0x000fc400078efcff */
[----:B------:R-:W-:Y:S01]  /*1640*/  ISETP.GE.AND P1, PT, R19, RZ, PT ;  /* 0x000000ff1300720c */ /* 0x000fe20003f26270 */
[----:B------:R-:W-:Y:S01]  /*1650*/  @!P5 IMAD.IADD R44, R44, 0x1, -R3 ;  /* 0x000000012c2cd824 */ /* 0x000fe200078e0a03 */
[----:B------:R-:W-:Y:S01]  /*1660*/  IABS R50, R13 ;  /* 0x0000000d00327213 */ /* 0x000fe20000000000 */
[----:B------:R-:W-:Y:S01]  /*1670*/  @!P2 IMAD.MOV R30, RZ, RZ, -R30 ;  /* 0x000000ffff1ea224 */ /* 0x000fe200078e0a1e */
[----:B------:R-:W-:Y:S01]  /*1680*/  ISETP.GT.U32.AND P2, PT, R3, R38, PT ;  /* 0x000000260300720c */ /* 0x000fe20003f44070 */
[----:B------:R-:W-:Y:S01]  /*1690*/  IMAD.MOV R9, RZ, RZ, -R9 ;  /* 0x000000ffff097224 */ /* 0x000fe200078e0a09 */
[----:B------:R-:W-:Y:S01]  /*16a0*/  LOP3.LUT R19, R5, 0x36, RZ, 0xfc, !PT ;  /* 0x0000003605137812 */ /* 0x000fe200078efcff */
[----:B------:R-:W-:Y:S01]  /*16b0*/  @!P4 IMAD.MOV R36, RZ, RZ, -R36 ;  /* 0x000000ffff24c224 */ /* 0x000fe200078e0a24 */
[C---:B------:R-:W-:Y:S01]  /*16c0*/  ISETP.GT.U32.AND P4, PT, R3.reuse, R44, PT ;  /* 0x0000002c0300720c */ /* 0x040fe20003f84070 */
[----:B------:R-:W-:Y:S01]  /*16d0*/  IMAD R46, R3, R9, R46 ;  /* 0x00000009032e7224 */ /* 0x000fe200078e022e */
[----:B------:R-:W-:Y:S01]  /*16e0*/  IABS R64, R19 ;  /* 0x0000001300407213 */ /* 0x000fe20000000000 */
[----:B------:R-:W-:-:S04]  /*16f0*/  IMAD.HI.U32 R9, R8, R48, RZ ;  /* 0x0000003008097227 */ /* 0x000fc800078e00ff */
[--C-:B------:R-:W-:Y:S01]  /*1700*/  @!P6 IMAD.IADD R40, R40, 0x1, -R3.reuse ;  /* 0x000000012828e824 */ /* 0x100fe200078e0a03 */
[----:B------:R-:W-:Y:S01]  /*1710*/  ISETP.GE.AND P6, PT, R23, RZ, PT ;  /* 0x000000ff1700720c */ /* 0x000fe20003fc6270 */
[----:B------:R-:W-:Y:S01]  /*1720*/  @!P0 IMAD.IADD R42, R42, 0x1, -R3 ;  /* 0x000000012a2a8824 */ /* 0x000fe200078e0a03 */
[----:B------:R-:W-:Y:S01]  /*1730*/  ISETP.GE.AND P0, PT, R15, RZ, PT ;  /* 0x000000ff0f00720c */ /* 0x000fe20003f06270 */
[----:B------:R-:W-:Y:S01]  /*1740*/  IMAD.MOV R9, RZ, RZ, -R9 ;  /* 0x000000ffff097224 */ /* 0x000fe200078e0a09 */
[----:B------:R-:W-:Y:S01]  /*1750*/  LOP3.LUT R15, R5, 0x2c, RZ, 0xfc, !PT ;  /* 0x0000002c050f7812 */ /* 0x000fe200078efcff */
[----:B------:R-:W-:Y:S01]  /*1760*/  @!P3 IMAD.MOV R40, RZ, RZ, -R40 ;  /* 0x000000ffff28b224 */ /* 0x000fe200078e0a28 */
[C---:B------:R-:W-:Y:S01]  /*1770*/  ISETP.GT.U32.AND P5, PT, R3.reuse, R42, PT ;  /* 0x0000002a0300720c */ /* 0x040fe20003fa4070 */
[C---:B------:R-:W-:Y:S01]  /*1780*/  IMAD R48, R3.reuse, R9, R48 ;  /* 0x0000000903307224 */ /* 0x040fe200078e0230 */
[----:B------:R-:W-:Y:S01]  /*1790*/  ISETP.GT.U32.AND P3, PT, R3, R46, PT ;  /* 0x0000002e0300720c */ /* 0x000fe20003f64070 */
[----:B------:R-:W-:Y:S01]  /*17a0*/  @!P2 IMAD.IADD R38, R38, 0x1, -R3 ;  /* 0x000000012626a824 */ /* 0x000fe200078e0a03 */
[----:B------:R-:W-:Y:S01]  /*17b0*/  ISETP.GE.AND P2, PT, R21, RZ, PT ;  /* 0x000000ff1500720c */ /* 0x000fe20003f46270 */
[----:B------:R-:W-:Y:S01]  /*17c0*/  IMAD.HI.U32 R9, R8, R50, RZ ;  /* 0x0000003208097227 */ /* 0x000fe200078e00ff */
[----:B------:R-:W-:-:S02]  /*17d0*/  IABS R54, R15 ;  /* 0x0000000f00367213 */ /* 0x000fc40000000000 */
[----:B------:R-:W-:Y:S01]  /*17e0*/  LOP3.LUT R21, R5, 0x38, RZ, 0xfc, !PT ;  /* 0x0000003805157812 */ /* 0x000fe200078efcff */
[----:B------:R-:W-:Y:S01]  /*17f0*/  @!P4 IMAD.IADD R44, R44, 0x1, -R3 ;  /* 0x000000012c2cc824 */ /* 0x000fe200078e0a03 */
[----:B------:R-:W-:Y:S01]  /*1800*/  ISETP.GT.U32.AND P4, PT, R3, R48, PT ;  /* 0x000000300300720c */ /* 0x000fe20003f84070 */
[----:B------:R-:W-:Y:S01]  /*1810*/  IMAD.MOV R9, RZ, RZ, -R9 ;  /* 0x000000ffff097224 */ /* 0x000fe200078e0a09 */
[----:B------:R-:W-:Y:S01]  /*1820*/  LOP3.LUT R23, R5, 0x3a, RZ, 0xfc, !PT ;  /* 0x0000003a05177812 */ /* 0x000fe200078efcff */
[--C-:B------:R-:W-:Y:S01]  /*1830*/  @!P5 IMAD.IADD R42, R42, 0x1, -R3.reuse ;  /* 0x000000012a2ad824 */ /* 0x100fe200078e0a03 */
[----:B------:R-:W-:Y:S01]  /*1840*/  ISETP.GE.AND P5, PT, R13, RZ, PT ;  /* 0x000000ff0d00720c */ /* 0x000fe20003fa6270 */
[----:B------:R-:W-:Y:S02]  /*1850*/  IMAD R50, R3, R9, R50 ;  /* 0x0000000903327224 */ /* 0x000fe400078e0232 */
[--C-:B------:R-:W-:Y:S02]  /*1860*/  @!P3 IMAD.IADD R46, R46, 0x1, -R3.reuse ;  /* 0x000000012e2eb824 */ /* 0x100fe400078e0a03 */
[----:B------:R-:W-:Y:S01]  /*1870*/  @!P1 IMAD.MOV R38, RZ, RZ, -R38 ;  /* 0x000000ffff269224 */ /* 0x000fe200078e0a26 */
[----:B------:R-:W-:Y:S01]  /*1880*/  ISETP.GE.AND P1, PT, R11, RZ, PT ;  /* 0x000000ff0b00720c */ /* 0x000fe20003f26270 */
[----:B------:R-:W-:Y:S01]  /*1890*/  @!P2 IMAD.MOV R42, RZ, RZ, -R42 ;  /* 0x000000ffff2aa224 */ /* 0x000fe200078e0a2a */
[----:B------:R-:W-:Y:S01]  /*18a0*/  LOP3.LUT R11, R5, 0x2a, RZ, 0xfc, !PT ;  /* 0x0000002a050b7812 */ /* 0x000fe200078efcff */
[----:B------:R-:W-:Y:S01]  /*18b0*/  @!P4 IMAD.IADD R48, R48, 0x1, -R3 ;  /* 0x000000013030c824 */ /* 0x000fe200078e0a03 */
[C---:B------:R-:W-:Y:S01]  /*18c0*/  ISETP.GT.U32.AND P3, PT, R3.reuse, R46, PT ;  /* 0x0000002e0300720c */ /* 0x040fe20003f64070 */
[----:B------:R-:W-:Y:S01]  /*18d0*/  @!P6 IMAD.MOV R44, RZ, RZ, -R44 ;  /* 0x000000ffff2ce224 */ /* 0x000fe200078e0a2c */
[----:B------:R-:W-:-:S02]  /*18e0*/  ISETP.GT.U32.AND P2, PT, R3, R50, PT ;  /* 0x000000320300720c */ /* 0x000fc40003f44070 */
[----:B------:R-:W-:Y:S02]  /*18f0*/  IABS R52, R11 ;  /* 0x0000000b00347213 */ /* 0x000fe40000000000 */
[----:B------:R-:W-:Y:S02]  /*1900*/  ISETP.GT.U32.AND P4, PT, R3, R48, PT ;  /* 0x000000300300720c */ /* 0x000fe40003f84070 */
[----:B------:R-:W-:Y:S01]  /*1910*/  ISETP.GE.AND P6, PT, R11, RZ, PT ;  /* 0x000000ff0b00720c */ /* 0x000fe20003fc6270 */
[----:B------:R-:W-:-:S04]  /*1920*/  IMAD.HI.U32 R9, R8, R52, RZ ;  /* 0x0000003408097227 */ /* 0x000fc800078e00ff */
[----:B------:R-:W-:Y:S02]  /*1930*/  IMAD.MOV R13, RZ, RZ, -R9 ;  /* 0x000000ffff0d7224 */ /* 0x000fe400078e0a09 */
[--C-:B------:R-:W-:Y:S01]  /*1940*/  @!P3 IMAD.IADD R46, R46, 0x1, -R3.reuse ;  /* 0x000000012e2eb824 */ /* 0x100fe200078e0a03 */
[----:B------:R-:W-:Y:S01]  /*1950*/  ISETP.GE.AND P3, PT, R15, RZ, PT ;  /* 0x000000ff0f00720c */ /* 0x000fe20003f66270 */
[----:B------:R-:W-:Y:S01]  /*1960*/  @!P2 IMAD.IADD R50, R50, 0x1, -R3 ;  /* 0x000000013232a824 */ /* 0x000fe200078e0a03 */
[----:B------:R-:W-:Y:S01]  /*1970*/  LOP3.LUT R15, R5, 0x32, RZ, 0xfc, !PT ;  /* 0x00000032050f7812 */ /* 0x000fe200078efcff */
[----:B------:R-:W-:Y:S01]  /*1980*/  IMAD R52, R3, R13, R52 ;  /* 0x0000000d03347224 */ /* 0x000fe200078e0234 */
[----:B------:R-:W-:Y:S01]  /*1990*/  ISETP.GE.AND P2, PT, R17, RZ, PT ;  /* 0x000000ff1100720c */ /* 0x000fe20003f46270 */
[----:B------:R-:W-:Y:S01]  /*19a0*/  @!P0 IMAD.MOV R46, RZ, RZ, -R46 ;  /* 0x000000ffff2e8224 */ /* 0x000fe200078e0a2e */
[----:B------:R-:W-:Y:S01]  /*19b0*/  ISETP.GT.U32.AND P0, PT, R3, R50, PT ;  /* 0x000000320300720c */ /* 0x000fe20003f04070 */
[----:B------:R-:W-:Y:S01]  /*19c0*/  IMAD.HI.U32 R9, R8, R54, RZ ;  /* 0x0000003608097227 */ /* 0x000fe200078e00ff */
[----:B------:R-:W-:-:S02]  /*19d0*/  IABS R60, R15 ;  /* 0x0000000f003c7213 */ /* 0x000fc40000000000 */
[----:B------:R-:W-:Y:S01]  /*19e0*/  LOP3.LUT R17, R5, 0x34, RZ, 0xfc, !PT ;  /* 0x0000003405117812 */ /* 0x000fe200078efcff */
[----:B------:R-:W-:Y:S01]  /*19f0*/  @!P4 IMAD.IADD R48, R48, 0x1, -R3 ;  /* 0x000000013030c824 */ /* 0x000fe200078e0a03 */
[----:B------:R-:W-:Y:S01]  /*1a00*/  ISETP.GT.U32.AND P4, PT, R3, R52, PT ;  /* 0x000000340300720c */ /* 0x000fe20003f84070 */
[----:B------:R-:W-:Y:S01]  /*1a10*/  IMAD.MOV R9, RZ, RZ, -R9 ;  /* 0x000000ffff097224 */ /* 0x000fe200078e0a09 */
[----:B------:R-:W-:Y:S01]  /*1a20*/  IABS R62, R17 ;  /* 0x00000011003e7213 */ /* 0x000fe20000000000 */
[----:B------:R-:W-:-:S04]  /*1a30*/  IMAD.HI.U32 R11, R8, R56, RZ ;  /* 0x00000038080b7227 */ /* 0x000fc800078e00ff */
[----:B------:R-:W-:Y:S01]  /*1a40*/  IMAD R54, R3, R9, R54 ;  /* 0x0000000903367224 */ /* 0x000fe200078e0236 */
[----:B------:R-:W-:Y:S01]  /*1a50*/  LOP3.LUT R9, R5, 0x30, RZ, 0xfc, !PT ;  /* 0x0000003005097812 */ /* 0x000fe200078efcff */
[----:B------:R-:W-:Y:S02]  /*1a60*/  IMAD.MOV R11, RZ, RZ, -R11 ;  /* 0x000000ffff0b7224 */ /* 0x000fe400078e0a0b */
[--C-:B------:R-:W-:Y:S01]  /*1a70*/  @!P0 IMAD.IADD R50, R50, 0x1, -R3.reuse ;  /* 0x0000000132328824 */ /* 0x100fe200078e0a03 */
[C---:B------:R-:W-:Y:S01]  /*1a80*/  ISETP.GT.U32.AND P0, PT, R3.reuse, R54, PT ;  /* 0x000000360300720c */ /* 0x040fe20003f04070 */
[C---:B------:R-:W-:Y:S01]  /*1a90*/  IMAD R56, R3.reuse, R11, R56 ;  /* 0x0000000b03387224 */ /* 0x040fe200078e0238 */
[----:B------:R-:W-:Y:S01]  /*1aa0*/  IABS R58, R9 ;  /* 0x00000009003a7213 */ /* 0x000fe20000000000 */
[----:B------:R-:W-:Y:S02]  /*1ab0*/  @!P4 IMAD.IADD R52, R52, 0x1, -R3 ;  /* 0x000000013434c824 */ /* 0x000fe400078e0a03 */
[----:B------:R-:W-:Y:S01]  /*1ac0*/  @!P5 IMAD.MOV R50, RZ, RZ, -R50 ;  /* 0x000000ffff32d224 */ /* 0x000fe200078e0a32 */
[C---:B------:R-:W-:Y:S01]  /*1ad0*/  ISETP.GT.U32.AND P5, PT, R3.reuse, R56, PT ;  /* 0x000000380300720c */ /* 0x040fe20003fa4070 */
[----:B------:R-:W-:Y:S01]  /*1ae0*/  @!P1 IMAD.MOV R48, RZ, RZ, -R48 ;  /* 0x000000ffff309224 */ /* 0x000fe200078e0a30 */
[----:B------:R-:W-:Y:S01]  /*1af0*/  ISETP.GT.U32.AND P4, PT, R3, R52, PT ;  /* 0x000000340300720c */ /* 0x000fe20003f84070 */
[----:B------:R-:W-:Y:S01]  /*1b00*/  IMAD.HI.U32 R11, R8, R60, RZ ;  /* 0x0000003c080b7227 */ /* 0x000fe200078e00ff */
[----:B------:R-:W-:-:S03]  /*1b10*/  ISETP.GE.AND P1, PT, R9, RZ, PT ;  /* 0x000000ff0900720c */ /* 0x000fc60003f26270 */
[----:B------:R-:W-:-:S04]  /*1b20*/  IMAD.HI.U32 R9, R8, R58, RZ ;  /* 0x0000003a08097227 */ /* 0x000fc800078e00ff */
[----:B------:R-:W-:Y:S02]  /*1b30*/  @!P0 IMAD.IADD R54, R54, 0x1, -R3 ;  /* 0x0000000136368824 */ /* 0x000fe400078e0a03 */
[----:B------:R-:W-:Y:S02]  /*1b40*/  IMAD.MOV R9, RZ, RZ, -R9 ;  /* 0x000000ffff097224 */ /* 0x000fe400078e0a09 */
[--C-:B------:R-:W-:Y:S01]  /*1b50*/  @!P5 IMAD.IADD R56, R56, 0x1, -R3.reuse ;  /* 0x000000013838d824 */ /* 0x100fe200078e0a03 */
[----:B------:R-:W-:Y:S01]  /*1b60*/  ISETP.GT.U32.AND P0, PT, R3, R54, PT ;  /* 0x000000360300720c */ /* 0x000fe20003f04070 */
[----:B------:R-:W-:Y:S01]  /*1b70*/  @!P4 IMAD.IADD R52, R52, 0x1, -R3 ;  /* 0x000000013434c824 */ /* 0x000fe200078e0a03 */
[----:B------:R-:W-:Y:S01]  /*1b80*/  ISETP.GE.AND P4, PT, R15, RZ, PT ;  /* 0x000000ff0f00720c */ /* 0x000fe20003f86270 */
[C---:B------:R-:W-:Y:S01]  /*1b90*/  IMAD R58, R3.reuse, R9, R58 ;  /* 0x00000009033a7224 */ /* 0x040fe200078e023a */
[----:B------:R-:W-:Y:S01]  /*1ba0*/  ISETP.GT.U32.AND P5, PT, R3, R56, PT ;  /* 0x000000380300720c */ /* 0x000fe20003fa4070 */
[----:B------:R-:W-:Y:S01]  /*1bb0*/  IMAD.MOV R11, RZ, RZ, -R11 ;  /* 0x000000ffff0b7224 */ /* 0x000fe200078e0a0b */
[----:B------:R-:W-:Y:S01]  /*1bc0*/  LOP3.LUT R15, R5, 0x3c, RZ, 0xfc, !PT ;  /* 0x0000003c050f7812 */ /* 0x000fe200078efcff */
[----:B------:R-:W-:Y:S01]  /*1bd0*/  @!P6 IMAD.MOV R52, RZ, RZ, -R52 ;  /* 0x000000ffff34e224 */ /* 0x000fe200078e0a34 */
[----:B------:R-:W-:Y:S01]  /*1be0*/  ISETP.GT.U32.AND P6, PT, R3, R58, PT ;  /* 0x0000003a0300720c */ /* 0x000fe20003fc4070 */
[----:B------:R-:W-:Y:S01]  /*1bf0*/  IMAD.HI.U32 R13, R8, R62, RZ ;  /* 0x0000003e080d7227 */ /* 0x000fe200078e00ff */
[----:B------:R-:W-:-:S03]  /*1c00*/  IABS R68, R15 ;  /* 0x0000000f00447213 */ /* 0x000fc60000000000 */
[C---:B------:R-:W-:Y:S01]  /*1c10*/  IMAD R60, R3.reuse, R11, R60 ;  /* 0x0000000b033c7224 */ /* 0x040fe200078e023c */
[----:B------:R-:W-:Y:S01]  /*1c20*/  IABS R11, R21 ;  /* 0x00000015000b7213 */ /* 0x000fe20000000000 */
[----:B------:R-:W-:Y:S02]  /*1c30*/  IMAD.MOV R13, RZ, RZ, -R13 ;  /* 0x000000ffff0d7224 */ /* 0x000fe400078e0a0d */
[----:B------:R-:W-:Y:S01]  /*1c40*/  @!P0 IMAD.IADD R54, R54, 0x1, -R3 ;  /* 0x0000000136368824 */ /* 0x000fe200078e0a03 */
[C---:B------:R-:W-:Y:S01]  /*1c50*/  ISETP.GT.U32.AND P0, PT, R3.reuse, R60, PT ;  /* 0x0000003c0300720c */ /* 0x040fe20003f04070 */
[----:B------:R-:W-:Y:S01]  /*1c60*/  IMAD R62, R3, R13, R62 ;  /* 0x0000000d033e7224 */ /* 0x000fe200078e023e */
[----:B------:R-:W-:Y:S01]  /*1c70*/  IABS R13, R23 ;  /* 0x00000017000d7213 */ /* 0x000fe20000000000 */
[----:B------:R-:W-:-:S04]  /*1c80*/  IMAD.HI.U32 R5, R8, R64, RZ ;  /* 0x0000004008057227 */ /* 0x000fc800078e00ff */
[----:B------:R-:W-:Y:S02]  /*1c90*/  IMAD.MOV R5, RZ, RZ, -R5 ;  /* 0x000000ffff057224 */ /* 0x000fe400078e0a05 */
[--C-:B------:R-:W-:Y:S01]  /*1ca0*/  @!P5 IMAD.IADD R56, R56, 0x1, -R3.reuse ;  /* 0x000000013838d824 */ /* 0x100fe200078e0a03 */
[C---:B------:R-:W-:Y:S01]  /*1cb0*/  ISETP.GT.U32.AND P5, PT, R3.reuse, R62, PT ;  /* 0x0000003e0300720c */ /* 0x040fe20003fa4070 */
[----:B------:R-:W-:Y:S02]  /*1cc0*/  @!P6 IMAD.IADD R58, R58, 0x1, -R3 ;  /* 0x000000013a3ae824 */ /* 0x000fe400078e0a03 */
[C---:B------:R-:W-:Y:S02]  /*1cd0*/  IMAD R64, R3.reuse, R5, R64 ;  /* 0x0000000503407224 */ /* 0x040fe400078e0240 */
[----:B------:R-:W-:Y:S01]  /*1ce0*/  IMAD.HI.U32 R5, R8, R11, RZ ;  /* 0x0000000b08057227 */ /* 0x000fe200078e00ff */
[----:B------:R-:W-:-:S03]  /*1cf0*/  ISETP.GT.U32.AND P6, PT, R3, R58, PT ;  /* 0x0000003a0300720c */ /* 0x000fc60003fc4070 */
[----:B------:R-:W-:Y:S01]  /*1d00*/  @!P0 IMAD.IADD R60, R60, 0x1, -R3 ;  /* 0x000000013c3c8824 */ /* 0x000fe200078e0a03 */
[----:B------:R-:W-:Y:S01]  /*1d10*/  ISETP.GT.U32.AND P0, PT, R3, R64, PT ;  /* 0x000000400300720c */ /* 0x000fe20003f04070 */
[----:B------:R-:W-:Y:S02]  /*1d20*/  IMAD.MOV R66, RZ, RZ, -R5 ;  /* 0x000000ffff427224 */ /* 0x000fe400078e0a05 */
[----:B------:R-:W-:-:S04]  /*1d30*/  IMAD.HI.U32 R9, R8, R13, RZ ;  /* 0x0000000d08097227 */ /* 0x000fc800078e00ff */
[----:B------:R-:W-:-:S04]  /*1d40*/  IMAD.HI.U32 R5, R8, R68, RZ ;  /* 0x0000004408057227 */ /* 0x000fc800078e00ff */
[----:B------:R-:W-:Y:S02]  /*1d50*/  @!P5 IMAD.IADD R62, R62, 0x1, -R3 ;  /* 0x000000013e3ed824 */ /* 0x000fe400078e0a03 */
[----:B------:R-:W-:Y:S01]  /*1d60*/  @!P3 IMAD.MOV R54, RZ, RZ, -R54 ;  /* 0x000000ffff36b224 */ /* 0x000fe200078e0a36 */
[C---:B------:R-:W-:Y:S01]  /*1d70*/  ISETP.GT.U32.AND P3, PT, R3.reuse, R60, PT ;  /* 0x0000003c0300720c */ /* 0x040fe20003f64070 */
[C---:B------:R-:W-:Y:S01]  /*1d80*/  IMAD R8, R3.reuse, R66, R11 ;  /* 0x0000004203087224 */ /* 0x040fe200078e020b */
[C---:B------:R-:W-:Y:S01]  /*1d90*/  ISETP.GT.U32.AND P5, PT, R3.reuse, R62, PT ;  /* 0x0000003e0300720c */ /* 0x040fe20003fa4070 */
[----:B------:R-:W-:Y:S02]  /*1da0*/  @!P6 IMAD.IADD R58, R58, 0x1, -R3 ;  /* 0x000000013a3ae824 */ /* 0x000fe400078e0a03 */
[----:B------:R-:W-:Y:S01]  /*1db0*/  IMAD.MOV R66, RZ, RZ, -R9 ;  /* 0x000000ffff427224 */ /* 0x000fe200078e0a09 */
[----:B------:R-:W-:Y:S01]  /*1dc0*/  ISETP.GT.U32.AND P6, PT, R3, R8, PT ;  /* 0x000000080300720c */ /* 0x000fe20003fc4070 */
[----:B------:R-:W-:Y:S01]  /*1dd0*/  @!P0 IMAD.IADD R64, R64, 0x1, -R3 ;  /* 0x0000000140408824 */ /* 0x000fe200078e0a03 */
[----:B------:R-:W-:Y:S01]  /*1de0*/  IADD3 R9, R170, -0x2e, RZ ;  /* 0xffffffd2aa097810 */ /* 0x000fe20007ffe0ff */
[----:B------:R-:W-:-:S02]  /*1df0*/  IMAD.MOV R5, RZ, RZ, -R5 ;  /* 0x000000ffff057224 */ /* 0x000fc400078e0a05 */
[C---:B------:R-:W-:Y:S01]  /*1e00*/  IMAD R66, R3.reuse, R66, R13 ;  /* 0x0000004203427224 */ /* 0x040fe200078e020d */
[C---:B------:R-:W-:Y:S01]  /*1e10*/  ISETP.GT.U32.AND P0, PT, R3.reuse, R64, PT ;  /* 0x000000400300720c */ /* 0x040fe20003f04070 */
[C---:B------:R-:W-:Y:S01]  /*1e20*/  IMAD R68, R3.reuse, R5, R68 ;  /* 0x0000000503447224 */ /* 0x040fe200078e0244 */
[----:B------:R-:W-:Y:S01]  /*1e30*/  IADD3 R5, R170, -0x2f, RZ ;  /* 0xffffffd1aa057810 */ /* 0x000fe20007ffe0ff */
[--C-:B------:R-:W-:Y:S01]  /*1e40*/  @!P3 IMAD.IADD R60, R60, 0x1, -R3.reuse ;  /* 0x000000013c3cb824 */ /* 0x100fe200078e0a03 */
[C---:B------:R-:W-:Y:S01]  /*1e50*/  ISETP.GT.U32.AND P3, PT, R3.reuse, R66, PT ;  /* 0x000000420300720c */ /* 0x040fe20003f64070 */
[--C-:B------:R-:W-:Y:S01]  /*1e60*/  @!P5 IMAD.IADD R62, R62, 0x1, -R3.reuse ;  /* 0x000000013e3ed824 */ /* 0x100fe200078e0a03 */
[----:B------:R-:W-:Y:S01]  /*1e70*/  ISETP.GT.U32.AND P5, PT, R3, R68, PT ;  /* 0x000000440300720c */ /* 0x000fe20003fa4070 */
[--C-:B------:R-:W-:Y:S02]  /*1e80*/  @!P6 IMAD.IADD R8, R8, 0x1, -R3.reuse ;  /* 0x000000010808e824 */ /* 0x100fe400078e0a03 */
[----:B------:R-:W-:Y:S01]  /*1e90*/  @!P2 IMAD.MOV R56, RZ, RZ, -R56 ;  /* 0x000000ffff38a224 */ /* 0x000fe200078e0a38 */
[----:B------:R-:W-:Y:S01]  /*1ea0*/  ISETP.GE.AND P2, PT, R17, RZ, PT ;  /* 0x000000ff1100720c */ /* 0x000fe20003f46270 */
[----:B------:R-:W-:Y:S01]  /*1eb0*/  @!P1 IMAD.MOV R58, RZ, RZ, -R58 ;  /* 0x000000ffff3a9224 */ /* 0x000fe200078e0a3a */
[----:B------:R-:W-:Y:S01]  /*1ec0*/  ISETP.GT.U32.AND P6, PT, R3, R8, PT ;  /* 0x000000080300720c */ /* 0x000fe20003fc4070 */
[--C-:B------:R-:W-:Y:S01]  /*1ed0*/  @!P0 IMAD.IADD R64, R64, 0x1, -R3.reuse ;  /* 0x0000000140408824 */ /* 0x100fe200078e0a03 */
[----:B------:R-:W-:Y:S01]  /*1ee0*/  ISETP.GE.AND P0, PT, R19, RZ, PT ;  /* 0x000000ff1300720c */ /* 0x000fe20003f06270 */
[----:B------:R-:W-:Y:S01]  /*1ef0*/  @!P4 IMAD.MOV R60, RZ, RZ, -R60 ;  /* 0x000000ffff3cc224 */ /* 0x000fe200078e0a3c */
[----:B------:R-:W-:Y:S01]  /*1f00*/  ISETP.GE.U32.AND P1, PT, R5, 0x7fffffb2, PT ;  /* 0x7fffffb20500780c */ /* 0x000fe20003f26070 */
[--C-:B------:R-:W-:Y:S01]  /*1f10*/  @!P3 IMAD.IADD R66, R66, 0x1, -R3.reuse ;  /* 0x000000014242b824 */ /* 0x100fe200078e0a03 */
[----:B------:R-:W-:Y:S01]  /*1f20*/  ISETP.GE.AND P3, PT, R21, RZ, PT ;  /* 0x000000ff1500720c */ /* 0x000fe20003f66270 */
[----:B------:R-:W-:Y:S01]  /*1f30*/  @!P5 IMAD.IADD R68, R68, 0x1, -R3 ;  /* 0x000000014444d824 */ /* 0x000fe200078e0a03 */
[----:B------:R-:W-:-:S02]  /*1f40*/  IADD3 R5, R170, -0x30, RZ ;  /* 0xffffffd0aa057810 */ /* 0x000fc40007ffe0ff */
[C---:B------:R-:W-:Y:S01]  /*1f50*/  ISETP.GT.U32.AND P5, PT, R3.reuse, R66, PT ;  /* 0x000000420300720c */ /* 0x040fe20003fa4070 */
[----:B------:R-:W-:Y:S01]  /*1f60*/  @!P2 IMAD.MOV R62, RZ, RZ, -R62 ;  /* 0x000000ffff3ea224 */ /* 0x000fe200078e0a3e */
[----:B------:R-:W-:Y:S01]  /*1f70*/  ISETP.GT.U32.AND P2, PT, R3, R68, PT ;  /* 0x000000440300720c */ /* 0x000fe20003f44070 */
[----:B------:R-:W-:Y:S01]  /*1f80*/  @!P6 IMAD.IADD R8, R8, 0x1, -R3 ;  /* 0x000000010808e824 */ /* 0x000fe200078e0a03 */
[----:B------:R-:W-:Y:S01]  /*1f90*/  ISETP.GE.AND P6, PT, R23, RZ, PT ;  /* 0x000000ff1700720c */ /* 0x000fe20003fc6270 */
[----:B------:R-:W-:Y:S01]  /*1fa0*/  @!P0 IMAD.MOV R64, RZ, RZ, -R64 ;  /* 0x000000ffff408224 */ /* 0x000fe200078e0a40 */
[----:B------:R-:W-:Y:S02]  /*1fb0*/  ISETP.GE.AND P0, PT, R15, RZ, PT ;  /* 0x000000ff0f00720c */ /* 0x000fe40003f06270 */
[----:B------:R-:W-:Y:S01]  /*1fc0*/  ISETP.GE.U32.AND P4, PT, R5, 0x7fffffb1, PT ;  /* 0x7fffffb10500780c */ /* 0x000fe20003f86070 */
[----:B------:R-:W-:Y:S01]  /*1fd0*/  @!P3 IMAD.MOV R8, RZ, RZ, -R8 ;  /* 0x000000ffff08b224 */ /* 0x000fe200078e0a08 */
[----:B------:R-:W-:-:S02]  /*1fe0*/  IADD3 R5, R170, -0x2d, RZ ;  /* 0xffffffd3aa057810 */ /* 0x000fc40007ffe0ff */
[----:B------:R-:W-:Y:S01]  /*1ff0*/  SEL R118, RZ, 0x1fffe, P1 ;  /* 0x0001fffeff767807 */ /* 0x000fe20000800000 */
[--C-:B------:R-:W-:Y:S01]  /*2000*/  @!P5 IMAD.IADD R66, R66, 0x1, -R3.reuse ;  /* 0x000000014242d824 */ /* 0x100fe200078e0a03 */
[----:B------:R-:W-:Y:S01]  /*2010*/  ISETP.GE.U32.AND P3, PT, R5, 0x7fffffb4, PT ;  /* 0x7fffffb40500780c */ /* 0x000fe20003f66070 */
[----:B------:R-:W-:Y:S01]  /*2020*/  @!P2 IMAD.IADD R68, R68, 0x1, -R3 ;  /* 0x000000014444a824 */ /* 0x000fe200078e0a03 */
[----:B------:R-:W-:Y:S01]  /*2030*/  IADD3 R5, R170, -0x2b, RZ ;  /* 0xffffffd5aa057810 */ /* 0x000fe20007ffe0ff */
[----:B------:R-:W-:Y:S01]  /*2040*/  @!P6 IMAD.MOV R66, RZ, RZ, -R66 ;  /* 0x000000ffff42e224 */ /* 0x000fe200078e0a42 */
[----:B------:R-:W-:Y:S01]  /*2050*/  ISETP.NE.AND P6, PT, RZ, c[0x0][0x17c], PT ;  /* 0x00005f00ff007a0c */ /* 0x000fe20003fc5270 */
[----:B------:R-:W-:Y:S01]  /*2060*/  @!P0 IMAD.MOV R68, RZ, RZ, -R68 ;  /* 0x000000ffff448224 */ /* 0x000fe200078e0a44 */
[----:B------:R-:W-:Y:S02]  /*2070*/  ISETP.GE.U32.AND P2, PT, R5, 0x7fffffb6, PT ;  /* 0x7fffffb60500780c */ /* 0x000fe40003f46070 */
[----:B------:R-:W-:-:S02]  /*2080*/  LOP3.LUT R3, RZ, c[0x0][0x17c], RZ, 0x33, !PT ;  /* 0x00005f00ff037a12 */ /* 0x000fc400078e33ff */
[----:B------:R-:W-:Y:S02]  /*2090*/  IADD3 R5, R170, -0x2c, RZ ;  /* 0xffffffd4aa057810 */ /* 0x000fe40007ffe0ff */
[----:B------:R-:W-:Y:S02]  /*20a0*/  ISETP.GE.U32.AND P5, PT, R9, 0x7fffffb3, PT ;  /* 0x7fffffb30900780c */ /* 0x000fe40003fa6070 */
[C---:B------:R-:W-:Y:S02]  /*20b0*/  SEL R9, R3.reuse, R12, !P6 ;  /* 0x0000000c03097207 */ /* 0x040fe40007000000 */
[----:B------:R-:W-:Y:S02]  /*20c0*/  SEL R11, R3, R14, !P6 ;  /* 0x0000000e030b7207 */ /* 0x000fe40007000000 */
[----:B------:R-:W-:Y:S01]  /*20d0*/  ISETP.GE.U32.AND P0, PT, R5, 0x7fffffb5, PT ;  /* 0x7fffffb50500780c */ /* 0x000fe20003f06070 */
[----:B------:R-:W-:Y:S01]  /*20e0*/  IMAD R9, R9, c[0x0][0x190], RZ ;  /* 0x0000640009097a24 */ /* 0x000fe200078e02ff */
[----:B------:R-:W-:Y:S01]  /*20f0*/  SEL R12, R3, R18, !P6 ;  /* 0x00000012030c7207 */ /* 0x000fe20007000000 */
[----:B------:R-:W-:Y:S01]  /*2100*/  IMAD R11, R11, c[0x0][0x190], RZ ;  /* 0x000064000b0b7a24 */ /* 0x000fe200078e02ff */
[----:B------:R-:W-:-:S02]  /*2110*/  SEL R13, R3, R20, !P6 ;  /* 0x00000014030d7207 */ /* 0x000fc40007000000 */
[C---:B------:R-:W-:Y:S01]  /*2120*/  SEL R14, R3.reuse, R22, !P6 ;  /* 0x00000016030e7207 */ /* 0x040fe20007000000 */
[----:B------:R-:W-:Y:S01]  /*2130*/  IMAD R12, R12, c[0x0][0x190], RZ ;  /* 0x000064000c0c7a24 */ /* 0x000fe200078e02ff */
[----:B------:R-:W-:Y:S01]  /*2140*/  SEL R15, R3, R24, !P6 ;  /* 0x00000018030f7207 */ /* 0x000fe20007000000 */
[----:B------:R-:W-:Y:S01]  /*2150*/  IMAD R13, R13, c[0x0][0x190], RZ ;  /* 0x000064000d0d7a24 */ /* 0x000fe200078e02ff */
[C---:B------:R-:W-:Y:S01]  /*2160*/  SEL R5, R3.reuse, R6, !P6 ;  /* 0x0000000603057207 */ /* 0x040fe20007000000 */
[----:B------:R-:W-:Y:S01]  /*2170*/  IMAD R14, R14, c[0x0][0x190], RZ ;  /* 0x000064000e0e7a24 */ /* 0x000fe200078e02ff */
[----:B------:R-:W-:Y:S01]  /*2180*/  SEL R17, R3, R26, !P6 ;  /* 0x0000001a03117207 */ /* 0x000fe20007000000 */
[----:B------:R-:W-:Y:S01]  /*2190*/  IMAD R15, R15, c[0x0][0x190], RZ ;  /* 0x000064000f0f7a24 */ /* 0x000fe200078e02ff */
[----:B------:R-:W-:Y:S01]  /*21a0*/  SEL R18, R3, R28, !P6 ;  /* 0x0000001c03127207 */ /* 0x000fe20007000000 */
[----:B------:R-:W-:Y:S01]  /*21b0*/  IMAD R5, R5, c[0x0][0x190], RZ ;  /* 0x0000640005057a24 */ /* 0x000fe200078e02ff */
[----:B------:R-:W-:Y:S01]  /*21c0*/  SEL R19, R3, R30, !P6 ;  /* 0x0000001e03137207 */ /* 0x000fe20007000000 */
[----:B------:R-:W-:Y:S01]  /*21d0*/  IMAD R17, R17, c[0x0][0x190], RZ ;  /* 0x0000640011117a24 */ /* 0x000fe200078e02ff */
        /* <DEDUP_REMOVED lines=14> */
[C---:B------:R-:W-:Y:S01]  /*22c0*/  SEL R29, R3.reuse, R44, !P6 ;  /* 0x0000002c031d7207 */ /* 0x040fe20007000000 */
[----:B------:R-:W1:Y:S01]  /*22d0*/  I2F.RP R42, R55 ;  /* 0x00000037002a7306 */ /* 0x000e620000209400 */
        /* <DEDUP_REMOVED lines=8> */
[C---:B------:R-:W-:Y:S01]  /*2360*/  SEL R34, R3.reuse, R54, !P6 ;  /* 0x0000003603227207 */ /* 0x040fe20007000000 */
[----:B------:R-:W-:Y:S01]  /*2370*/  IMAD R26, R26, c[0x0][0x190], RZ ;  /* 0x000064001a1a7a24 */ /* 0x000fe200078e02ff */
[C---:B------:R-:W-:Y:S01]  /*2380*/  SEL R38, R3.reuse, R56, !P6 ;  /* 0x0000003803267207 */ /* 0x040fe20007000000 */
[----:B------:R-:W-:Y:S01]  /*2390*/  IMAD R30, R30, c[0x0][0x190], RZ ;  /* 0x000064001e1e7a24 */ /* 0x000fe200078e02ff */
[C---:B------:R-:W-:Y:S01]  /*23a0*/  SEL R27, R3.reuse, R58, !P6 ;  /* 0x0000003a031b7207 */ /* 0x040fe20007000000 */
[----:B------:R-:W-:Y:S01]  /*23b0*/  IMAD R34, R34, c[0x0][0x190], RZ ;  /* 0x0000640022227a24 */ /* 0x000fe200078e02ff */
[C---:B------:R-:W-:Y:S01]  /*23c0*/  SEL R31, R3.reuse, R60, !P6 ;  /* 0x0000003c031f7207 */ /* 0x040fe20007000000 */
[----:B-1----:R-:W1:Y:S01]  /*23d0*/  MUFU.RCP R42, R42 ;  /* 0x0000002a002a7308 */ /* 0x002e620000001000 */
[----:B------:R-:W-:Y:S01]  /*23e0*/  SEL R35, R3, R62, !P6 ;  /* 0x0000003e03237207 */ /* 0x000fe20007000000 */
        /* <DEDUP_REMOVED lines=11> */
[----:B------:R-:W-:Y:S01]  /*24a0*/  IADD3 R3, R170, -0x2a, RZ ;  /* 0xffffffd6aa037810 */ /* 0x000fe20007ffe0ff */
[----:B------:R-:W-:Y:S01]  /*24b0*/  IMAD R36, R36, c[0x0][0x190], RZ ;  /* 0x0000640024247a24 */ /* 0x000fe200078e02ff */
[----:B------:R-:W-:Y:S01]  /*24c0*/  IADD3 R8, R170, -0x27, RZ ;  /* 0xffffffd9aa087810 */ /* 0x000fe20007ffe0ff */
[----:B------:R-:W-:Y:S01]  /*24d0*/  IMAD R38, R38, c[0x0][0x190], RZ ;  /* 0x0000640026267a24 */ /* 0x000fe200078e02ff */
[----:B------:R-:W-:Y:S01]  /*24e0*/  ISETP.GE.U32.AND P1, PT, R3, 0x7fffffb7, PT ;  /* 0x7fffffb70300780c */ /* 0x000fe20003f26070 */
[----:B------:R-:W-:Y:S01]  /*24f0*/  IMAD R39, R39, c[0x0][0x190], RZ ;  /* 0x0000640027277a24 */ /* 0x000fe200078e02ff */
[----:B------:R-:W-:Y:S01]  /*2500*/  IADD3 R3, R170, -0x28, RZ ;  /* 0xffffffd8aa037810 */ /* 0x000fe20007ffe0ff */
[----:B------:R-:W-:Y:S01]  /*2510*/  IMAD R40, R40, c[0x0][0x190], RZ ;  /* 0x0000640028287a24 */ /* 0x000fe200078e02ff */
[----:B------:R-:W-:-:S02]  /*2520*/  SEL R106, RZ, 0x7fff8, P3 ;  /* 0x0007fff8ff6a7807 */ /* 0x000fc40001800000 */
[----:B------:R-:W-:Y:S02]  /*2530*/  ISETP.GE.U32.AND P3, PT, R3, 0x7fffffb9, PT ;  /* 0x7fffffb90300780c */ /* 0x000fe40003f66070 */
[----:B------:R-:W-:Y:S02]  /*2540*/  SEL R117, RZ, 0x1, P4 ;  /* 0x00000001ff757807 */ /* 0x000fe40002000000 */
[----:B------:R-:W-:Y:S02]  /*2550*/  IADD3 R3, R170, -0x26, RZ ;  /* 0xffffffdaaa037810 */ /* 0x000fe40007ffe0ff */
[----:B------:R-:W-:Y:S01]  /*2560*/  ISETP.GE.U32.AND P4, PT, R8, 0x7fffffba, PT ;  /* 0x7fffffba0800780c */ /* 0x000fe20003f86070 */
[----:B------:R-:W-:Y:S01]  /*2570*/  IMAD.IADD R117, R117, 0x1, R118 ;  /* 0x0000000175757824 */ /* 0x000fe200078e0276 */
[----:B------:R-:W-:Y:S02]  /*2580*/  IADD3 R8, R170, -0x25, RZ ;  /* 0xffffffdbaa087810 */ /* 0x000fe40007ffe0ff */
[----:B------:R-:W-:-:S02]  /*2590*/  SEL R115, RZ, 0x1fffe, P2 ;  /* 0x0001fffeff737807 */ /* 0x000fc40001000000 */
[----:B------:R-:W-:Y:S02]  /*25a0*/  ISETP.GE.U32.AND P2, PT, R3, 0x7fffffbb, PT ;  /* 0x7fffffbb0300780c */ /* 0x000fe40003f46070 */
[----:B------:R-:W-:Y:S02]  /*25b0*/  SEL R105, RZ, 0x4, P5 ;  /* 0x00000004ff697807 */ /* 0x000fe40002800000 */
[----:B------:R-:W-:Y:S02]  /*25c0*/  IADD3 R3, R170, -0x23, RZ ;  /* 0xffffffddaa037810 */ /* 0x000fe40007ffe0ff */
[----:B------:R-:W-:Y:S02]  /*25d0*/  ISETP.GE.U32.AND P6, PT, R41, 0x7fffffb8, PT ;  /* 0x7fffffb82900780c */ /* 0x000fe40003fc6070 */
[----:B------:R-:W-:Y:S02]  /*25e0*/  ISETP.GE.U32.AND P5, PT, R8, 0x7fffffbc, PT ;  /* 0x7fffffbc0800780c */ /* 0x000fe40003fa6070 */
[----:B------:R-:W-:-:S02]  /*25f0*/  IADD3 R8, R170, -0x24, RZ ;  /* 0xffffffdcaa087810 */ /* 0x000fc40007ffe0ff */
[----:B------:R-:W-:Y:S02]  /*2600*/  SEL R112, RZ, 0x1, P0 ;  /* 0x00000001ff707807 */ /* 0x000fe40000000000 */
[----:B------:R-:W-:Y:S02]  /*2610*/  ISETP.GE.U32.AND P0, PT, R3, 0x7fffffbe, PT ;  /* 0x7fffffbe0300780c */ /* 0x000fe40003f06070 */
[----:B------:R-:W-:Y:S01]  /*2620*/  IADD3 R10, R170, -0x21, RZ ;  /* 0xffffffdfaa0a7810 */ /* 0x000fe20007ffe0ff */
[----:B------:R-:W-:Y:S01]  /*2630*/  IMAD.IADD R112, R112, 0x1, R115 ;  /* 0x0000000170707824 */ /* 0x000fe200078e0273 */
[----:B------:R-:W-:Y:S02]  /*2640*/  SEL R3, RZ, 0x7fff8, P6 ;  /* 0x0007fff8ff037807 */ /* 0x000fe40003000000 */
[----:B------:R-:W-:Y:S02]  /*2650*/  ISETP.GE.U32.AND P6, PT, R8, 0x7fffffbd, PT ;  /* 0x7fffffbd0800780c */ /* 0x000fe40003fc6070 */
[----:B------:R-:W-:-:S02]  /*2660*/  IADD3 R41, R170, -0x22, RZ ;  /* 0xffffffdeaa297810 */ /* 0x000fc40007ffe0ff */
[----:B------:R-:W-:Y:S02]  /*2670*/  SEL R8, RZ, 0x4, P1 ;  /* 0x00000004ff087807 */ /* 0x000fe40000800000 */
[----:B------:R-:W-:Y:S02]  /*2680*/  ISETP.GE.U32.AND P1, PT, R10, 0x7fffffc0, PT ;  /* 0x7fffffc00a00780c */ /* 0x000fe40003f26070 */
[----:B------:R-:W-:Y:S02]  /*2690*/  IADD3 R10, R170, -0x17, RZ ;  /* 0xffffffe9aa0a7810 */ /* 0x000fe40007ffe0ff */
[----:B------:R-:W-:Y:S02]  /*26a0*/  SEL R109, RZ, 0x1fffe, P4 ;  /* 0x0001fffeff6d7807 */ /* 0x000fe40002000000 */
[----:B------:R-:W-:Y:S02]  /*26b0*/  ISETP.GE.U32.AND P4, PT, R41, 0x7fffffbf, PT ;  /* 0x7fffffbf2900780c */ /* 0x000fe40003f86070 */
[----:B------:R-:W-:-:S02]  /*26c0*/  SEL R116, RZ, 0x1, P6 ;  /* 0x00000001ff747807 */ /* 0x000fc40003000000 */
[C---:B------:R-:W-:Y:S02]  /*26d0*/  IADD3 R41, R170.reuse, -0x18, RZ ;  /* 0xffffffe8aa297810 */ /* 0x040fe40007ffe0ff */
[----:B------:R-:W-:Y:S02]  /*26e0*/  ISETP.GE.U32.AND P6, PT, R45, 0x7fffffce, PT ;  /* 0x7fffffce2d00780c */ /* 0x000fe40003fc6070 */
[----:B------:R-:W-:Y:S02]  /*26f0*/  SEL R108, RZ, 0x1, P3 ;  /* 0x00000001ff6c7807 */ /* 0x000fe40001800000 */
[----:B------:R-:W-:Y:S02]  /*2700*/  IADD3 R45, R170, -0x11, RZ ;  /* 0xffffffefaa2d7810 */ /* 0x000fe40007ffe0ff */
[----:B------:R-:W-:Y:S01]  /*2710*/  ISETP.GE.U32.AND P3, PT, R10, 0x7fffffca, PT ;  /* 0x7fffffca0a00780c */ /* 0x000fe20003f66070 */
[----:B------:R-:W-:Y:S01]  /*2720*/  IMAD.IADD R108, R108, 0x1, R109 ;  /* 0x000000016c6c7824 */ /* 0x000fe200078e026d */
[----:B------:R-:W-:-:S02]  /*2730*/  IADD3 R44, R170, -0x15, RZ ;  /* 0xffffffebaa2c7810 */ /* 0x000fc40007ffe0ff */
[----:B------:R-:W-:Y:S02]  /*2740*/  SEL R10, RZ, 0x7fff8, P5 ;  /* 0x0007fff8ff0a7807 */ /* 0x000fe40002800000 */
[----:B------:R-:W-:Y:S02]  /*2750*/  ISETP.GE.U32.AND P5, PT, R41, 0x7fffffc9, PT ;  /* 0x7fffffc92900780c */ /* 0x000fe40003fa6070 */
[----:B------:R-:W-:Y:S02]  /*2760*/  SEL R107, RZ, 0x4, P4 ;  /* 0x00000004ff6b7807 */ /* 0x000fe40002000000 */
[----:B------:R-:W-:Y:S02]  /*2770*/  SEL R41, RZ, 0x4, P2 ;  /* 0x00000004ff297807 */ /* 0x000fe40001000000 */
[----:B------:R-:W-:Y:S02]  /*2780*/  ISETP.GE.U32.AND P4, PT, R45, 0x7fffffd0, PT ;  /* 0x7fffffd02d00780c */ /* 0x000fe40003f86070 */
[----:B------:R-:W-:-:S02]  /*2790*/  ISETP.GE.U32.AND P2, PT, R44, 0x7fffffcc, PT ;  /* 0x7fffffcc2c00780c */ /* 0x000fc40003f46070 */
[C---:B------:R-:W-:Y:S02]  /*27a0*/  IADD3 R45, R170.reuse, -0x1b, RZ ;  /* 0xffffffe5aa2d7810 */ /* 0x040fe40007ffe0ff */
[----:B------:R-:W-:Y:S02]  /*27b0*/  IADD3 R44, R170, -0x16, RZ ;  /* 0xffffffeaaa2c7810 */ /* 0x000fe40007ffe0ff */
[----:B-1----:R-:W-:Y:S02]  /*27c0*/  IADD3 R42, R42, 0xffffffe, RZ ;  /* 0x0ffffffe2a2a7810 */ /* 0x002fe40007ffe0ff */
[----:B------:R-:W-:Y:S02]  /*27d0*/  SEL R121, RZ, 0x1fffe, P0 ;  /* 0x0001fffeff797807 */ /* 0x000fe40000000000 */
[----:B------:R-:W-:Y:S02]  /*27e0*/  SEL R52, RZ, 0x1, P5 ;  /* 0x00000001ff347807 */ /* 0x000fe40002800000 */
[----:B------:R-:W-:Y:S01]  /*27f0*/  ISETP.GE.U32.AND P0, PT, R44, 0x7fffffcb, PT ;  /* 0x7fffffcb2c00780c */ /* 0x000fe20003f06070 */
[----:B------:R-:W-:Y:S01]  /*2800*/  IMAD.IADD R116, R116, 0x1, R121 ;  /* 0x0000000174747824 */ /* 0x000fe200078e0279 */
[----:B------:R-:W-:-:S02]  /*2810*/  ISETP.GE.U32.AND P5, PT, R45, 0x7fffffc6, PT ;  /* 0x7fffffc62d00780c */ /* 0x000fc40003fa6070 */
[----:B------:R-:W-:Y:S01]  /*2820*/  IADD3 R44, R170, -0x14, RZ ;  /* 0xffffffecaa2c7810 */ /* 0x000fe20007ffe0ff */
[----:B------:R-:W1:Y:S01]  /*2830*/  F2I.FTZ.U32.TRUNC.NTZ R45, R42 ;  /* 0x0000002a002d7305 */ /* 0x000e62000021f000 */
[----:B------:R-:W-:Y:S02]  /*2840*/  SEL R104, RZ, 0x7fff8, P1 ;  /* 0x0007fff8ff687807 */ /* 0x000fe40000800000 */
[----:B------:R-:W-:Y:S02]  /*2850*/  ISETP.GE.U32.AND P1, PT, R44, 0x7fffffcd, PT ;  /* 0x7fffffcd2c00780c */ /* 0x000fe40003f26070 */
[----:B------:R-:W-:Y:S02]  /*2860*/  IADD3 R44, R170, -0x12, RZ ;  /* 0xffffffeeaa2c7810 */ /* 0x000fe40007ffe0ff */
[----:B------:R-:W-:Y:S02]  /*2870*/  SEL R53, RZ, 0x1fffe, P3 ;  /* 0x0001fffeff357807 */ /* 0x000fe40001800000 */
[----:B------:R-:W-:-:S02]  /*2880*/  ISETP.GE.U32.AND P3, PT, R44, 0x7fffffcf, PT ;  /* 0x7fffffcf2c00780c */ /* 0x000fc40003f66070 */
[----:B------:R-:W-:Y:S01]  /*2890*/  IADD3 R44, R170, -0x1c, RZ ;  /* 0xffffffe4aa2c7810 */ /* 0x000fe20007ffe0ff */
[----:B------:R-:W-:Y:S01]  /*28a0*/  IMAD.IADD R52, R52, 0x1, R53 ;  /* 0x0000000134347824 */ /* 0x000fe200078e0235 */
[----:B------:R-:W-:Y:S02]  /*28b0*/  SEL R51, RZ, 0x7fff8, P2 ;  /* 0x0007fff8ff337807 */ /* 0x000fe40001000000 */
[----:B------:R-:W-:Y:S01]  /*28c0*/  ISETP.GE.U32.AND P2, PT, R44, 0x7fffffc5, PT ;  /* 0x7fffffc52c00780c */ /* 0x000fe20003f46070 */
[----:B-1----:R-:W-:Y:S01]  /*28d0*/  IMAD.MOV R4, RZ, RZ, -R45 ;  /* 0x000000ffff047224 */ /* 0x002fe200078e0a2d */
[----:B------:R-:W-:Y:S02]  /*28e0*/  IADD3 R44, R170, -0x1a, RZ ;  /* 0xffffffe6aa2c7810 */ /* 0x000fe40007ffe0ff */
[----:B------:R-:W-:Y:S01]  /*28f0*/  SEL R49, RZ, 0x1fffe, P6 ;  /* 0x0001fffeff317807 */ /* 0x000fe20003000000 */
[----:B------:R-:W-:Y:S01]  /*2900*/  IMAD R43, R4, R55, RZ ;  /* 0x00000037042b7224 */ /* 0x000fe200078e02ff */
[----:B------:R-:W-:Y:S01]  /*2910*/  ISETP.GE.U32.AND P6, PT, R44, 0x7fffffc7, PT ;  /* 0x7fffffc72c00780c */ /* 0x000fe20003fc6070 */
[----:B------:R-:W-:Y:S01]  /*2920*/  IMAD.MOV.U32 R44, RZ, RZ, RZ ;  /* 0x000000ffff2c7224 */ /* 0x000fe200078e00ff */
[----:B------:R-:W-:-:S02]  /*2930*/  IABS R4, R225 ;  /* 0x000000e100047213 */ /* 0x000fc40000000000 */
[C---:B------:R-:W-:Y:S01]  /*2940*/  IADD3 R46, R170.reuse, -0x19, RZ ;  /* 0xffffffe7aa2e7810 */ /* 0x040fe20007ffe0ff */
[----:B------:R-:W-:Y:S01]  /*2950*/  IMAD.HI.U32 R44, R45, R43, R44 ;  /* 0x0000002b2d2c7227 */ /* 0x000fe200078e002c */
[----:B------:R-:W-:Y:S02]  /*2960*/  IADD3 R42, R170, -0x39, RZ ;  /* 0xffffffc7aa2a7810 */ /* 0x000fe40007ffe0ff */
[----:B------:R-:W-:Y:S02]  /*2970*/  SEL R50, RZ, 0x4, P0 ;  /* 0x00000004ff327807 */ /* 0x000fe40000000000 */
[----:B------:R-:W-:Y:S01]  /*2980*/  SEL R47, RZ, 0x7fff8, P4 ;  /* 0x0007fff8ff2f7807 */ /* 0x000fe20002000000 */
[----:B------:R-:W-:Y:S01]  /*2990*/  IMAD.HI.U32 R44, R44, R4, RZ ;  /* 0x000000042c2c7227 */ /* 0x000fe200078e00ff */
[----:B------:R-:W-:Y:S02]  /*29a0*/  ISETP.GE.U32.AND P0, PT, R46, 0x7fffffc8, PT ;  /* 0x7fffffc82e00780c */ /* 0x000fe40003f06070 */
[----:B------:R-:W-:Y:S01]  /*29b0*/  ISETP.GE.U32.AND P4, PT, R16, 0x7fffffa5, PT ;  /* 0x7fffffa51000780c */ /* 0x000fe20003f86070 */
[----:B------:R-:W-:Y:S01]  /*29c0*/  IMAD.MOV R44, RZ, RZ, -R44 ;  /* 0x000000ffff2c7224 */ /* 0x000fe200078e0a2c */
[----:B------:R-:W-:-:S02]  /*29d0*/  IADD3 R46, R170, -0x3b, RZ ;  /* 0xffffffc5aa2e7810 */ /* 0x000fc40007ffe0ff */
[----:B------:R-:W-:Y:S01]  /*29e0*/  SEL R16, RZ, 0x4, P3 ;  /* 0x00000004ff107807 */ /* 0x000fe20001800000 */
[----:B------:R-:W-:Y:S01]  /*29f0*/  IMAD R4, R55, R44, R4 ;  /* 0x0000002c37047224 */ /* 0x000fe200078e0204 */
[----:B------:R-:W-:Y:S02]  /*2a00*/  ISETP.GE.U32.AND P3, PT, R42, 0x7fffffa8, PT ;  /* 0x7fffffa82a00780c */ /* 0x000fe40003f66070 */
[----:B------:R-:W-:Y:S02]  /*2a10*/  IADD3 R42, R170, -0x3a, RZ ;  /* 0xffffffc6aa2a7810 */ /* 0x000fe40007ffe0ff */
[----:B------:R-:W-:Y:S02]  /*2a20*/  SEL R48, RZ, 0x1, P1 ;  /* 0x00000001ff307807 */ /* 0x000fe40000800000 */
[----:B------:R-:W-:Y:S02]  /*2a30*/  ISETP.GE.U32.AND P1, PT, R46, 0x7fffffa6, PT ;  /* 0x7fffffa62e00780c */ /* 0x000fe40003f26070 */
[----:B------:R-:W-:Y:S01]  /*2a40*/  SEL R46, RZ, 0x1fffe, P5 ;  /* 0x0001fffeff2e7807 */ /* 0x000fe20002800000 */
[----:B------:R-:W-:Y:S01]  /*2a50*/  IMAD.IADD R48, R48, 0x1, R49 ;  /* 0x0000000130307824 */ /* 0x000fe200078e0231 */
[----:B------:R-:W-:-:S02]  /*2a60*/  ISETP.GE.U32.AND P5, PT, R42, 0x7fffffa7, PT ;  /* 0x7fffffa72a00780c */ /* 0x000fc40003fa6070 */
[----:B------:R-:W-:Y:S02]  /*2a70*/  IADD3 R42, R170, -0x3d, RZ ;  /* 0xffffffc3aa2a7810 */ /* 0x000fe40007ffe0ff */
[----:B------:R-:W-:Y:S02]  /*2a80*/  SEL R119, RZ, 0x4, P5 ;  /* 0x00000004ff777807 */ /* 0x000fe40002800000 */
[----:B------:R-:W-:Y:S02]  /*2a90*/  ISETP.GT.U32.AND P5, PT, R55, R4, PT ;  /* 0x000000043700720c */ /* 0x000fe40003fa4070 */
[----:B------:R-:W-:Y:S02]  /*2aa0*/  SEL R45, RZ, 0x1, P2 ;  /* 0x00000001ff2d7807 */ /* 0x000fe40001000000 */
[----:B------:R-:W-:Y:S02]  /*2ab0*/  ISETP.GE.U32.AND P2, PT, R2, 0x7fffffa2, PT ;  /* 0x7fffffa20200780c */ /* 0x000fe40003f46070 */
[----:B------:R-:W-:Y:S01]  /*2ac0*/  IADD3 R2, R170, -0x3e, RZ ;  /* 0xffffffc2aa027810 */ /* 0x000fe20007ffe0ff */
[----:B------:R-:W-:Y:S01]  /*2ad0*/  IMAD.IADD R45, R45, 0x1, R46 ;  /* 0x000000012d2d7824 */ /* 0x000fe200078e022e */
[----:B------:R-:W-:-:S02]  /*2ae0*/  SEL R43, RZ, 0x7fff8, P0 ;  /* 0x0007fff8ff2b7807 */ /* 0x000fc40000000000 */
[----:B------:R-:W-:Y:S02]  /*2af0*/  ISETP.GE.U32.AND P0, PT, R42, 0x7fffffa4, PT ;  /* 0x7fffffa42a00780c */ /* 0x000fe40003f06070 */
[----:B------:R-:W-:Y:S01]  /*2b00*/  SEL R42, RZ, 0x4, P6 ;  /* 0x00000004ff2a7807 */ /* 0x000fe20003000000 */
[----:B------:R-:W-:Y:S01]  /*2b10*/  @!P5 IMAD.IADD R4, R4, 0x1, -R55 ;  /* 0x000000010404d824 */ /* 0x000fe200078e0a37 */
[----:B------:R-:W-:Y:S02]  /*2b20*/  ISETP.GE.U32.AND P6, PT, R2, 0x7fffffa3, PT ;  /* 0x7fffffa30200780c */ /* 0x000fe40003fc6070 */
[C---:B------:R-:W-:Y:S02]  /*2b30*/  IADD3 R54, R170.reuse, -0x38, RZ ;  /* 0xffffffc8aa367810 */ /* 0x040fe40007ffe0ff */
[----:B------:R-:W-:Y:S02]  /*2b40*/  IADD3 R2, R170, -0x37, RZ ;  /* 0xffffffc9aa027810 */ /* 0x000fe40007ffe0ff */
[----:B------:R-:W-:-:S02]  /*2b50*/  SEL R126, RZ, 0x1, P4 ;  /* 0x00000001ff7e7807 */ /* 0x000fc40002000000 */
[----:B------:R-:W-:Y:S02]  /*2b60*/  SEL R127, RZ, 0x1fffe, P1 ;  /* 0x0001fffeff7f7807 */ /* 0x000fe40000800000 */
[----:B------:R-:W-:Y:S02]  /*2b70*/  ISETP.GE.U32.AND P4, PT, R54, 0x7fffffa9, PT ;  /* 0x7fffffa93600780c */ /* 0x000fe40003f86070 */
[----:B------:R-:W-:Y:S01]  /*2b80*/  ISETP.GE.U32.AND P1, PT, R2, 0x7fffffaa, PT ;  /* 0x7fffffaa0200780c */ /* 0x000fe20003f26070 */
[----:B------:R-:W-:Y:S01]  /*2b90*/  IMAD.IADD R126, R126, 0x1, R127 ;  /* 0x000000017e7e7824 */ /* 0x000fe200078e027f */
[----:B------:R-:W-:Y:S02]  /*2ba0*/  IADD3 R2, R170, -0x35, RZ ;  /* 0xffffffcbaa027810 */ /* 0x000fe40007ffe0ff */
[----:B------:R-:W-:Y:S02]  /*2bb0*/  SEL R124, RZ, 0x1, P4 ;  /* 0x00000001ff7c7807 */ /* 0x000fe40002000000 */
[----:B------:R-:W-:-:S02]  /*2bc0*/  SEL R120, RZ, 0x7fff8, P3 ;  /* 0x0007fff8ff787807 */ /* 0x000fc40001800000 */
[----:B------:R-:W-:Y:S02]  /*2bd0*/  ISETP.GT.U32.AND P4, PT, R55, R4, PT ;  /* 0x000000043700720c */ /* 0x000fe40003f84070 */
[----:B------:R-:W-:Y:S02]  /*2be0*/  ISETP.GE.U32.AND P3, PT, R2, 0x7fffffac, PT ;  /* 0x7fffffac0200780c */ /* 0x000fe40003f66070 */
[----:B------:R-:W-:Y:S02]  /*2bf0*/  IADD3 R2, R170, -0x33, RZ ;  /* 0xffffffcdaa027810 */ /* 0x000fe40007ffe0ff */
[----:B------:R-:W-:Y:S02]  /*2c00*/  SEL R114, RZ, 0x7fff8, P0 ;  /* 0x0007fff8ff727807 */ /* 0x000fe40000000000 */
[----:B------:R-:W-:Y:S02]  /*2c10*/  ISETP.GE.U32.AND P0, PT, R2, 0x7fffffae, PT ;  /* 0x7fffffae0200780c */ /* 0x000fe40003f06070 */
[----:B------:R-:W-:-:S02]  /*2c20*/  IADD3 R2, R170, -0x32, RZ ;  /* 0xffffffceaa027810 */ /* 0x000fc40007ffe0ff */
[----:B------:R-:W-:Y:S01]  /*2c30*/  SEL R125, RZ, 0x1fffe, P1 ;  /* 0x0001fffeff7d7807 */ /* 0x000fe20000800000 */
[----:B------:R-:W-:Y:S01]  /*2c40*/  @!P4 IMAD.IADD R4, R4, 0x1, -R55 ;  /* 0x000000010404c824 */ /* 0x000fe200078e0a37 */
[----:B------:R-:W-:Y:S02]  /*2c50*/  ISETP.GE.U32.AND P1, PT, R2, 0x7fffffaf, PT ;  /* 0x7fffffaf0200780c */ /* 0x000fe40003f26070 */
[----:B------:R-:W-:Y:S01]  /*2c60*/  IADD3 R44, R170, -0x36, RZ ;  /* 0xffffffcaaa2c7810 */ /* 0x000fe20007ffe0ff */
[----:B------:R-:W-:Y:S01]  /*2c70*/  IMAD.IADD R124, R124, 0x1, R125 ;  /* 0x000000017c7c7824 */ /* 0x000fe200078e027d */
[----:B------:R-:W-:Y:S02]  /*2c80*/  IADD3 R2, R170, -0x1f, RZ ;  /* 0xffffffe1aa027810 */ /* 0x000fe40007ffe0ff */
[----:B------:R-:W-:Y:S02]  /*2c90*/  ISETP.GE.AND P4, PT, R225, RZ, PT ;  /* 0x000000ffe100720c */ /* 0x000fe40003f86270 */
[----:B------:R-:W-:-:S02]  /*2ca0*/  SEL R128, RZ, 0x1fffe, P2 ;  /* 0x0001fffeff807807 */ /* 0x000fc40001000000 */
[----:B------:R-:W-:Y:S02]  /*2cb0*/  ISETP.GE.U32.AND P2, PT, R44, 0x7fffffab, PT ;  /* 0x7fffffab2c00780c */ /* 0x000fe40003f46070 */
[----:B------:R-:W-:Y:S02]  /*2cc0*/  ISETP.GE.U32.AND P5, PT, R2, 0x7fffffc2, PT ;  /* 0x7fffffc20200780c */ /* 0x000fe40003fa6070 */
[C---:B------:R-:W-:Y:S02]  /*2cd0*/  IADD3 R44, R170.reuse, -0x34, RZ ;  /* 0xffffffccaa2c7810 */ /* 0x040fe40007ffe0ff */
[----:B------:R-:W-:Y:S02]  /*2ce0*/  IADD3 R2, R170, -0x1e, RZ ;  /* 0xffffffe2aa027810 */ /* 0x000fe40007ffe0ff */
[----:B------:R-:W-:Y:S01]  /*2cf0*/  SEL R113, RZ, 0x4, P6 ;  /* 0x00000004ff717807 */ /* 0x000fe20003000000 */
[----:B------:R-:W-:Y:S01]  /*2d00*/  @!P4 IMAD.MOV R4, RZ, RZ, -R4 ;  /* 0x000000ffff04c224 */ /* 0x000fe200078e0a04 */
[----:B------:R-:W-:-:S02]  /*2d10*/  SEL R110, RZ, 0x4, P2 ;  /* 0x00000004ff6e7807 */ /* 0x000fc40001000000 */
[----:B------:R-:W-:Y:S02]  /*2d20*/  ISETP.GE.U32.AND P6, PT, R44, 0x7fffffad, PT ;  /* 0x7fffffad2c00780c */ /* 0x000fe40003fc6070 */
[----:B------:R-:W-:Y:S02]  /*2d30*/  ISETP.GE.U32.AND P2, PT, R2, 0x7fffffc3, PT ;  /* 0x7fffffc30200780c */ /* 0x000fe40003f46070 */
[C---:B------:R-:W-:Y:S02]  /*2d40*/  IADD3 R44, R170.reuse, -0x1d, RZ ;  /* 0xffffffe3aa2c7810 */ /* 0x040fe40007ffe0ff */
[----:B------:R-:W-:Y:S02]  /*2d50*/  IADD3 R2, R170, -0xc, RZ ;  /* 0xfffffff4aa027810 */ /* 0x000fe40007ffe0ff */
[----:B------:R-:W-:Y:S02]  /*2d60*/  SEL R111, RZ, 0x7fff8, P3 ;  /* 0x0007fff8ff6f7807 */ /* 0x000fe40001800000 */
[----:B------:R-:W-:-:S02]  /*2d70*/  SEL R123, RZ, 0x1, P6 ;  /* 0x00000001ff7b7807 */ /* 0x000fc40003000000 */
[----:B------:R-:W-:Y:S02]  /*2d80*/  ISETP.GE.U32.AND P3, PT, R44, 0x7fffffc4, PT ;  /* 0x7fffffc42c00780c */ /* 0x000fe40003f66070 */
[----:B------:R-:W-:Y:S02]  /*2d90*/  ISETP.GE.U32.AND P6, PT, R2, 0x7fffffd5, PT ;  /* 0x7fffffd50200780c */ /* 0x000fe40003fc6070 */
[----:B------:R-:W-:Y:S02]  /*2da0*/  LOP3.LUT R52, R52, 0x3, RZ, 0xc0, !PT ;  /* 0x0000000334347812 */ /* 0x000fe400078ec0ff */
[C---:B------:R-:W-:Y:S02]  /*2db0*/  IADD3 R2, R170.reuse, -0x20, RZ ;  /* 0xffffffe0aa027810 */ /* 0x040fe40007ffe0ff */
[----:B------:R-:W-:Y:S02]  /*2dc0*/  IADD3 R44, R170, -0x10, RZ ;  /* 0xfffffff0aa2c7810 */ /* 0x000fe40007ffe0ff */
[----:B------:R-:W-:-:S02]  /*2dd0*/  ISETP.NE.AND P4, PT, RZ, c[0x0][0x178], PT ;  /* 0x00005e00ff007a0c */ /* 0x000fc40003f85270 */
[----:B------:R-:W-:Y:S02]  /*2de0*/  IADD3 R54, R170, -0x5, RZ ;  /* 0xfffffffbaa367810 */ /* 0x000fe40007ffe0ff */
[----:B------:R-:W-:Y:S02]  /*2df0*/  SEL R55, RZ, 0x7fff8, P3 ;  /* 0x0007fff8ff377807 */ /* 0x000fe40001800000 */
[----:B------:R-:W-:Y:S02]  /*2e00*/  IADD3 R50, R52, R51, R50 ;  /* 0x0000003334327210 */ /* 0x000fe40007ffe032 */
[----:B------:R-:W-:Y:S02]  /*2e10*/  SEL R122, RZ, 0x1fffe, P0 ;  /* 0x0001fffeff7a7807 */ /* 0x000fe40000000000 */
[----:B------:R-:W-:Y:S01]  /*2e20*/  ISETP.GE.U32.AND P3, PT, R2, 0x7fffffc1, PT ;  /* 0x7fffffc10200780c */ /* 0x000fe20003f66070 */
[----:B------:R-:W-:Y:S01]  /*2e30*/  IMAD.SHL.U32 R50, R50, 0x100, RZ ;  /* 0x0000010032327824 */ /* 0x000fe200078e00ff */
[----:B------:R-:W-:Y:S01]  /*2e40*/  ISETP.GE.U32.AND P0, PT, R44, 0x7fffffd1, PT ;  /* 0x7fffffd12c00780c */ /* 0x000fe20003f06070 */
[----:B------:R-:W-:Y:S01]  /*2e50*/  IMAD.IADD R122, R123, 0x1, R122 ;  /* 0x000000017b7a7824 */ /* 0x000fe200078e027a */
[----:B------:R-:W-:-:S02]  /*2e60*/  SEL R44, RZ, 0x4, P2 ;  /* 0x00000004ff2c7807 */ /* 0x000fc40001000000 */
[----:B------:R-:W-:Y:S02]  /*2e70*/  ISETP.GE.U32.AND P2, PT, R54, 0x7fffffdc, PT ;  /* 0x7fffffdc3600780c */ /* 0x000fe40003f46070 */
[----:B------:R-:W-:Y:S02]  /*2e80*/  SEL R57, RZ, 0x1fffe, P5 ;  /* 0x0001fffeff397807 */ /* 0x000fe40002800000 */
[----:B------:R-:W-:Y:S02]  /*2e90*/  SEL R54, RZ, 0x1, P3 ;  /* 0x00000001ff367807 */ /* 0x000fe40001800000 */
[----:B------:R-:W-:Y:S02]  /*2ea0*/  LOP3.LUT R45, R45, 0x3, RZ, 0xc0, !PT ;  /* 0x000000032d2d7812 */ /* 0x000fe400078ec0ff */
[----:B------:R-:W-:Y:S01]  /*2eb0*/  LOP3.LUT R48, R48, 0x3, RZ, 0xc0, !PT ;  /* 0x0000000330307812 */ /* 0x000fe200078ec0ff */
[----:B------:R-:W-:Y:S01]  /*2ec0*/  IMAD.IADD R54, R54, 0x1, R57 ;  /* 0x0000000136367824 */ /* 0x000fe200078e0239 */
[----:B------:R-:W-:-:S02]  /*2ed0*/  IADD3 R42, R45, R43, R42 ;  /* 0x0000002b2d2a7210 */ /* 0x000fc40007ffe02a */
[----:B------:R-:W-:Y:S02]  /*2ee0*/  IADD3 R16, R48, R47, R16 ;  /* 0x0000002f30107210 */ /* 0x000fe40007ffe010 */
[----:B------:R-:W-:Y:S02]  /*2ef0*/  LOP3.LUT R43, R50, 0xf00, RZ, 0xe2, !PT ;  /* 0x00000f00322b7812 */ /* 0x000fe400078ee2ff */
[----:B------:R-:W-:Y:S02]  /*2f00*/  @!P4 LOP3.LUT R4, RZ, c[0x0][0x178], RZ, 0x33, !PT ;  /* 0x00005e00ff04ca12 */ /* 0x000fe400078e33ff */
[----:B------:R-:W-:Y:S01]  /*2f10*/  LOP3.LUT R54, R54, 0x3, RZ, 0xc0, !PT ;  /* 0x0000000336367812 */ /* 0x000fe200078ec0ff */
[----:B------:R-:W-:Y:S01]  /*2f20*/  IMAD R101, R16, 0x1000, R43 ;  /* 0x0000100010657824 */ /* 0x000fe200078e022b */
[----:B------:R-:W-:Y:S01]  /*2f30*/  IADD3 R46, R170, -0x31, RZ ;  /* 0xffffffcfaa2e7810 */ /* 0x000fe20007ffe0ff */
[----:B------:R-:W-:Y:S01]  /*2f40*/  IMAD R16, R4, c[0x0][0x184], RZ ;  /* 0x0000610004107a24 */ /* 0x000fe200078e02ff */
[----:B------:R-:W-:-:S02]  /*2f50*/  IADD3 R44, R54, R55, R44 ;  /* 0x00000037362c7210 */ /* 0x000fc40007ffe02c */
[----:B------:R-:W-:Y:S01]  /*2f60*/  ISETP.GE.U32.AND P4, PT, R46, 0x7fffffb0, PT ;  /* 0x7fffffb02e00780c */ /* 0x000fe20003f86070 */
[----:B------:R-:W-:Y:S01]  /*2f70*/  IMAD.SHL.U32 R4, R16, 0x4, RZ ;  /* 0x0000000410047824 */ /* 0x000fe200078e00ff */
[----:B------:R-:W-:Y:S02]  /*2f80*/  LOP3.LUT R45, R44, 0xf, RZ, 0xc0, !PT ;  /* 0x0000000f2c2d7812 */ /* 0x000fe400078ec0ff */
[----:B------:R-:W-:Y:S02]  /*2f90*/  SEL R130, RZ, 0x4, P1 ;  /* 0x00000004ff827807 */ /* 0x000fe40000800000 */
[----:B------:R-:W-:Y:S01]  /*2fa0*/  IADD3 R168, P1, R4, c[0x0][0x160], RZ ;  /* 0x0000580004a87a10 */ /* 0x000fe20007f3e0ff */
[----:B------:R-:W-:Y:S01]  /*2fb0*/  IMAD R97, R42, 0x10, R45 ;  /* 0x000000102a617824 */ /* 0x000fe200078e022d */
[----:B------:R-:W-:Y:S02]  /*2fc0*/  SEL R129, RZ, 0x7fff8, P4 ;  /* 0x0007fff8ff817807 */ /* 0x000fe40002000000 */
[----:B------:R-:W-:-:S02]  /*2fd0*/  LEA.HI.X.SX32 R169, R16, c[0x0][0x164], 0x2, P1 ;  /* 0x0000590010a97a11 */ /* 0x000fc400008f16ff */
[-C--:B------:R-:W-:Y:S02]  /*2fe0*/  IADD3 R42, P4, R227, R168.reuse, RZ ;  /* 0x000000a8e32a7210 */ /* 0x080fe40007f9e0ff */
[CC--:B------:R-:W-:Y:S02]  /*2ff0*/  LEA R44, P1, R224.reuse, R168.reuse, 0x3 ;  /* 0x000000a8e02c7211 */ /* 0x0c0fe400078218ff */
[-C--:B------:R-:W-:Y:S02]  /*3000*/  LEA.HI.X.SX32 R43, R224, R169.reuse, 0x2, P4 ;  /* 0x000000a9e02b7211 */ /* 0x080fe400020f16ff */
[-C--:B------:R-:W-:Y:S02]  /*3010*/  IADD3 R46, P4, R237, R168.reuse, RZ ;  /* 0x000000a8ed2e7210 */ /* 0x080fe40007f9e0ff */
[----:B------:R-:W-:Y:S02]  /*3020*/  LEA.HI.X.SX32 R45, R228, R169, 0x2, P1 ;  /* 0x000000a9e42d7211 */ /* 0x000fe400008f16ff */
[----:B------:R-:W-:-:S02]  /*3030*/  LEA R48, P1, R224, R168, 0x4 ;  /* 0x000000a8e0307211 */ /* 0x000fc400078220ff */
[-C--:B------:R-:W-:Y:S02]  /*3040*/  LEA.HI.X.SX32 R47, R229, R169.reuse, 0x2, P4 ;  /* 0x000000a9e52f7211 */ /* 0x080fe400020f16ff */
[-C--:B------:R-:W-:Y:S02]  /*3050*/  IADD3 R50, P4, R236, R168.reuse, RZ ;  /* 0x000000a8ec327210 */ /* 0x080fe40007f9e0ff */
[-C--:B------:R-:W-:Y:S02]  /*3060*/  LEA.HI.X.SX32 R49, R227, R169.reuse, 0x2, P1 ;  /* 0x000000a9e3317211 */ /* 0x080fe400008f16ff */
[----:B------:R-:W-:Y:S02]  /*3070*/  IADD3 R56, R170, -0x9, RZ ;  /* 0xfffffff7aa387810 */ /* 0x000fe40007ffe0ff */
[----:B------:R-:W-:Y:S02]  /*3080*/  IADD3 R52, P1, R235, R168, RZ ;  /* 0x000000a8eb347210 */ /* 0x000fe40007f3e0ff */
[----:B------:R-:W-:-:S02]  /*3090*/  LEA.HI.X.SX32 R51, R221, R169, 0x2, P4 ;  /* 0x000000a9dd337211 */ /* 0x000fc400020f16ff */
[-C--:B------:R-:W-:Y:S02]  /*30a0*/  IADD3 R54, P4, R234, R168.reuse, RZ ;  /* 0x000000a8ea367210 */ /* 0x080fe40007f9e0ff */
[----:B------:R-:W-:Y:S02]  /*30b0*/  ISETP.GE.U32.AND P5, PT, R56, 0x7fffffd8, PT ;  /* 0x7fffffd83800780c */ /* 0x000fe40003fa6070 */
[-C--:B------:R-:W-:Y:S02]  /*30c0*/  LEA.HI.X.SX32 R53, R230, R169.reuse, 0x2, P1 ;  /* 0x000000a9e6357211 */ /* 0x080fe400008f16ff */
[-C--:B------:R-:W-:Y:S02]  /*30d0*/  LEA R56, P1, R224, R168.reuse, 0x5 ;  /* 0x000000a8e0387211 */ /* 0x080fe400078228ff */
[----:B------:R-:W-:Y:S02]  /*30e0*/  LEA.HI.X.SX32 R55, R231, R169, 0x2, P4 ;  /* 0x000000a9e7377211 */ /* 0x000fe400020f16ff */
[----:B------:R-:W-:-:S02]  /*30f0*/  IADD3 R58, P4, R59, R168, RZ ;  /* 0x000000a83b3a7210 */ /* 0x000fc40007f9e0ff */
[-C--:B------:R-:W-:Y:S02]  /*3100*/  LEA.HI.X.SX32 R57, R232, R169.reuse, 0x2, P1 ;  /* 0x000000a9e8397211 */ /* 0x080fe400008f16ff */
[-C--:B------:R-:W-:Y:S02]  /*3110*/  IADD3 R60, P1, R61, R168.reuse, RZ ;  /* 0x000000a83d3c7210 */ /* 0x080fe40007f3e0ff */
[-C--:B------:R-:W-:Y:S02]  /*3120*/  LEA.HI.X.SX32 R59, R74, R169.reuse, 0x2, P4 ;  /* 0x000000a94a3b7211 */ /* 0x080fe400020f16ff */
[-C--:B------:R-:W-:Y:S02]  /*3130*/  IADD3 R62, P4, R63, R168.reuse, RZ ;  /* 0x000000a83f3e7210 */ /* 0x080fe40007f9e0ff */
        /* <DEDUP_REMOVED lines=9> */
[-C--:B------:R-:W-:Y:S02]  /*31d0*/  LEA R72, P1, R224, R168.reuse, 0x6 ;  /* 0x000000a8e0487211 */ /* 0x080fe400078230ff */
        /* <DEDUP_REMOVED lines=25> */
[----:B------:R-:W-:Y:S02]  /*3370*/  IADD3 R98, P4, R103, R168, RZ ;  /* 0x000000a867627210 */ /* 0x000fe40007f9e0ff */
[----:B------:R-:W-:Y:S02]  /*3380*/  LOP3.LUT R102, R97, 0xff, RZ, 0xc0, !PT ;  /* 0x000000ff61667812 */ /* 0x000fe400078ec0ff */
[----:B------:R-:W-:-:S02]  /*3390*/  LEA.HI.X.SX32 R97, R234, R169, 0x2, P1 ;  /* 0x000000a9ea617211 */ /* 0x000fc400008f16ff */
[-C--:B------:R-:W-:Y:S01]  /*33a0*/  IADD3 R100, P1, R131, R168.reuse, RZ ;  /* 0x000000a883647210 */ /* 0x080fe20007f3e0ff */
[----:B------:R-:W-:Y:S01]  /*33b0*/  IMAD.IADD R131, R101, 0x1, R102 ;  /* 0x0000000165837824 */ /* 0x000fe200078e0266 */
[-C--:B------:R-:W-:Y:S02]  /*33c0*/  LEA.HI.X.SX32 R99, R240, R169.reuse, 0x2, P4 ;  /* 0x000000a9f0637211 */ /* 0x080fe400020f16ff */
[----:B------:R-:W-:Y:S02]  /*33d0*/  ISETP.GE.U32.AND P4, PT, R132, 0x7fffffe0, PT ;  /* 0x7fffffe08400780c */ /* 0x000fe40003f86070 */
[----:B------:R-:W-:Y:S02]  /*33e0*/  LEA.HI.X.SX32 R101, R239, R169, 0x2, P1 ;  /* 0x000000a9ef657211 */ /* 0x000fe400008f16ff */
[----:B------:R-:W-:Y:S02]  /*33f0*/  IADD3 R102, P1, R133, R168, RZ ;  /* 0x000000a885667210 */ /* 0x000fe40007f3e0ff */
[----:B------:R-:W-:-:S02]  /*3400*/  IADD3 R132, R170, -0xd, RZ ;  /* 0xfffffff3aa847810 */ /* 0x000fc40007ffe0ff */
[----:B------:R-:W-:Y:S02]  /*3410*/  LOP3.LUT R131, R131, 0xffff, RZ, 0xc0, !PT ;  /* 0x0000ffff83837812 */ /* 0x000fe400078ec0ff */
[----:B------:R-:W-:Y:S02]  /*3420*/  LEA.HI.X.SX32 R103, R238, R169, 0x2, P1 ;  /* 0x000000a9ee677211 */ /* 0x000fe400008f16ff */
[----:B------:R-:W-:Y:S01]  /*3430*/  ISETP.GE.U32.AND P1, PT, R132, 0x7fffffd4, PT ;  /* 0x7fffffd48400780c */ /* 0x000fe20003f26070 */
[----:B------:R1:W-:Y:S01]  /*3440*/  LDGSTS.E [R192], [R168.64], !P4 ;  /* 0x00000000a8c07fae */ /* 0x0003e2000e121844 */
[--C-:B------:R-:W-:Y:S02]  /*3450*/  SHF.R.U32.HI R132, RZ, 0xf, R131.reuse ;  /* 0x0000000fff847819 */ /* 0x100fe40000011683 */
[----:B------:R-:W-:Y:S01]  /*3460*/  SHF.R.U32.HI R133, RZ, 0xb, R131 ;  /* 0x0000000bff857819 */ /* 0x000fe20000011683 */
[----:B------:R2:W-:Y:S01]  /*3470*/  LDGSTS.E [R192+0x400], [R48.64], !P2 ;  /* 0x0040000030c07fae */ /* 0x0005e2000d121844 */
[----:B------:R-:W-:-:S02]  /*3480*/  LOP3.LUT P4, RZ, R132, 0x1, RZ, 0xc0, !PT ;  /* 0x0000000184ff7812 */ /* 0x000fc4000788c0ff */
[--C-:B------:R-:W-:Y:S01]  /*3490*/  SHF.R.U32.HI R132, RZ, 0x7, R131.reuse ;  /* 0x00000007ff847819 */ /* 0x100fe20000011683 */
[----:B------:R3:W-:Y:S01]  /*34a0*/  LDGSTS.E [R192+0x800], [R56.64], !P5 ;  /* 0x0080000038c07fae */ /* 0x0007e2000e921844 */
[----:B------:R-:W-:Y:S02]  /*34b0*/  LOP3.LUT P2, RZ, R133, 0x1, RZ, 0xc0, !PT ;  /* 0x0000000185ff7812 */ /* 0x000fe4000784c0ff */
[----:B------:R-:W-:Y:S01]  /*34c0*/  LOP3.LUT P5, RZ, R132, 0x1, RZ, 0xc0, !PT ;  /* 0x0000000184ff7812 */ /* 0x000fe200078ac0ff */
[----:B------:R4:W-:Y:S01]  /*34d0*/  LDGSTS.E [R192+0xc00], [R64.64], !P1 ;  /* 0x00c0000040c07fae */ /* 0x0009e2000c921844 */
[----:B------:R-:W-:Y:S01]  /*34e0*/  SHF.R.U32.HI R133, RZ, 0x3, R131 ;  /* 0x00000003ff857819 */ /* 0x000fe20000011683 */
[----:B-1----:R-:W-:Y:S01]  /*34f0*/  IMAD.WIDE R168, R226, 0x4, R168 ;  /* 0x00000004e2a87825 */ /* 0x002fe200078e02a8 */
[----:B------:R-:W-:Y:S02]  /*3500*/  IADD3 R132, R170, -0x2, RZ ;  /* 0xfffffffeaa847810 */ /* 0x000fe40007ffe0ff */
[----:B------:R-:W-:Y:S01]  /*3510*/  LOP3.LUT R112, R112, 0x3, RZ, 0xc0, !PT ;  /* 0x0000000370707812 */ /* 0x000fe200078ec0ff */
[----:B------:R1:W-:Y:S01]  /*3520*/  LDGSTS.E [R192+0x1000], [R72.64], P4 ;  /* 0x0100000048c07fae */ /* 0x0003e2000a121844 */
[----:B------:R-:W-:Y:S01]  /*3530*/  LOP3.LUT P4, RZ, R133, 0x1, RZ, 0xc0, !PT ;  /* 0x0000000185ff7812 */ /* 0x000fe2000788c0ff */
[----:B--2---:R-:W-:Y:S01]  /*3540*/  IMAD.WIDE R48, R226, 0x4, R48 ;  /* 0x00000004e2307825 */ /* 0x004fe200078e0230 */
[----:B------:R-:W-:Y:S01]  /*3550*/  ISETP.GE.U32.AND P1, PT, R132, 0x7fffffdf, PT ;  /* 0x7fffffdf8400780c */ /* 0x000fe20003f26070 */
[----:B------:R2:W-:Y:S01]  /*3560*/  LDGSTS.E [R192+0x1400], [R80.64], P2 ;  /* 0x0140000050c07fae */ /* 0x0005e20009121844 */
[----:B------:R-:W-:Y:S01]  /*3570*/  IADD3 R132, R170, -0x6, RZ ;  /* 0xfffffffaaa847810 */ /* 0x000fe20007ffe0ff */
[----:B---3--:R-:W-:Y:S01]  /*3580*/  IMAD.WIDE R56, R226, 0x4, R56 ;  /* 0x00000004e2387825 */ /* 0x008fe200078e0238 */
[----:B------:R-:W-:Y:S01]  /*3590*/  IADD3 R133, R170, -0xa, RZ ;  /* 0xfffffff6aa857810 */ /* 0x000fe20007ffe0ff */
[----:B------:R3:W-:Y:S01]  /*35a0*/  LDGSTS.E [R192+0x1800], [R88.64], P5 ;  /* 0x0180000058c07fae */ /* 0x0007e2000a921844 */
[----:B------:R-:W-:Y:S01]  /*35b0*/  ISETP.GE.U32.AND P5, PT, R132, 0x7fffffdb, PT ;  /* 0x7fffffdb8400780c */ /* 0x000fe20003fa6070 */
[----:B----4-:R-:W-:Y:S01]  /*35c0*/  IMAD.WIDE R64, R226, 0x4, R64 ;  /* 0x00000004e2407825 */ /* 0x010fe200078e0240 */
[----:B------:R-:W-:-:S02]  /*35d0*/  ISETP.GE.U32.AND P2, PT, R133, 0x7fffffd7, PT ;  /* 0x7fffffd78500780c */ /* 0x000fc40003f46070 */
[----:B------:R-:W-:Y:S01]  /*35e0*/  IADD3 R132, R170, -0xe, RZ ;  /* 0xfffffff2aa847810 */ /* 0x000fe20007ffe0ff */
[----:B------:R4:W-:Y:S01]  /*35f0*/  LDGSTS.E [R192+0x1c00], [R96.64], P4 ;  /* 0x01c0000060c07fae */ /* 0x0009e2000a121844 */
[----:B------:R-:W-:Y:S01]  /*3600*/  SHF.R.U32.HI R133, RZ, 0xe, R131 ;  /* 0x0000000eff857819 */ /* 0x000fe20000011683 */
[----:B-1----:R-:W-:Y:S01]  /*3610*/  IMAD.WIDE R72, R226, 0x4, R72 ;  /* 0x00000004e2487825 */ /* 0x002fe200078e0248 */
[----:B------:R-:W-:Y:S01]  /*3620*/  ISETP.GE.U32.AND P4, PT, R132, 0x7fffffd3, PT ;  /* 0x7fffffd38400780c */ /* 0x000fe20003f86070 */
[----:B------:R1:W-:Y:S01]  /*3630*/  LDGSTS.E [R191+0x100], [R42.64], !P1 ;  /* 0x001000002abf7fae */ /* 0x0003e2000c921844 */
[----:B------:R-:W-:Y:S01]  /*3640*/  LOP3.LUT P1, RZ, R133, 0x1, RZ, 0xc0, !PT ;  /* 0x0000000185ff7812 */ /* 0x000fe2000782c0ff */
[C---:B--2---:R-:W-:Y:S01]  /*3650*/  IMAD.WIDE R80, R226.reuse, 0x4, R80 ;  /* 0x00000004e2507825 */ /* 0x044fe200078e0250 */
[--C-:B------:R-:W-:Y:S01]  /*3660*/  SHF.R.U32.HI R133, RZ, 0xa, R131.reuse ;  /* 0x0000000aff857819 */ /* 0x100fe20000011683 */
[----:B------:R2:W-:Y:S01]  /*3670*/  LDGSTS.E [R191+0x500], [R50.64], !P5 ;  /* 0x0050000032bf7fae */ /* 0x0005e2000e921844 */
[----:B------:R-:W-:Y:S01]  /*3680*/  SHF.R.U32.HI R132, RZ, 0x6, R131 ;  /* 0x00000006ff847819 */ /* 0x000fe20000011683 */
[----:B---3--:R-:W-:Y:S01]  /*3690*/  IMAD.WIDE R88, R226, 0x4, R88 ;  /* 0x00000004e2587825 */ /* 0x008fe200078e0258 */
[----:B------:R-:W-:Y:S01]  /*36a0*/  LOP3.LUT P5, RZ, R133, 0x1, RZ, 0xc0, !PT ;  /* 0x0000000185ff7812 */ /* 0x000fe200078ac0ff */
[----:B------:R3:W-:Y:S01]  /*36b0*/  LDGSTS.E [R191+0x900], [R58.64], !P2 ;  /* 0x009000003abf7fae */ /* 0x0007e2000d121844 */
[----:B------:R-:W-:Y:S01]  /*36c0*/  LOP3.LUT P2, RZ, R132, 0x1, RZ, 0xc0, !PT ;  /* 0x0000000184ff7812 */ /* 0x000fe2000784c0ff */
[----:B----4-:R-:W-:Y:S01]  /*36d0*/  IMAD.WIDE R96, R226, 0x4, R96 ;  /* 0x00000004e2607825 */ /* 0x010fe200078e0260 */
[----:B------:R-:W-:Y:S01]  /*36e0*/  SHF.R.U32.HI R133, RZ, 0x2, R131 ;  /* 0x00000002ff857819 */ /* 0x000fe20000011683 */
[----:B------:R4:W-:Y:S01]  /*36f0*/  LDGSTS.E [R191+0xd00], [R66.64], !P4 ;  /* 0x00d0000042bf7fae */ /* 0x0009e2000e121844 */
[----:B------:R-:W-:Y:S01]  /*3700*/  IADD3 R132, R170, -0x3, RZ ;  /* 0xfffffffdaa847810 */ /* 0x000fe20007ffe0ff */
[----:B-1----:R-:W-:Y:S01]  /*3710*/  IMAD.WIDE R42, R226, 0x4, R42 ;  /* 0x00000004e22a7825 */ /* 0x002fe200078e022a */
[----:B------:R-:W-:Y:S01]  /*3720*/  LOP3.LUT P4, RZ, R133, 0x1, RZ, 0xc0, !PT ;  /* 0x0000000185ff7812 */ /* 0x000fe2000788c0ff */
[----:B------:R1:W-:Y:S01]  /*3730*/  LDGSTS.E [R191+0x1100], [R74.64], P1 ;  /* 0x011000004abf7fae */ /* 0x0003e20008921844 */
[----:B------:R-:W-:Y:S01]  /*3740*/  ISETP.GE.U32.AND P1, PT, R132, 0x7fffffde, PT ;  /* 0x7fffffde8400780c */ /* 0x000fe20003f26070 */
[----:B--2---:R-:W-:Y:S01]  /*3750*/  IMAD.WIDE R50, R226, 0x4, R50 ;  /* 0x00000004e2327825 */ /* 0x004fe200078e0232 */
[C---:B------:R-:W-:Y:S01]  /*3760*/  IADD3 R132, R170.reuse, -0x7, RZ ;  /* 0xfffffff9aa847810 */ /* 0x040fe20007ffe0ff */
[----:B------:R2:W-:Y:S01]  /*3770*/  LDGSTS.E [R191+0x1500], [R82.64], P5 ;  /* 0x0150000052bf7fae */ /* 0x0005e2000a921844 */
[----:B------:R-:W-:Y:S01]  /*3780*/  IADD3 R133, R170, -0xb, RZ ;  /* 0xfffffff5aa857810 */ /* 0x000fe20007ffe0ff */
[----:B---3--:R-:W-:Y:S01]  /*3790*/  IMAD.WIDE R58, R226, 0x4, R58 ;  /* 0x00000004e23a7825 */ /* 0x008fe200078e023a */
[----:B------:R-:W-:Y:S01]  /*37a0*/  ISETP.GE.U32.AND P5, PT, R132, 0x7fffffda, PT ;  /* 0x7fffffda8400780c */ /* 0x000fe20003fa6070 */
[----:B------:R3:W-:Y:S01]  /*37b0*/  LDGSTS.E [R191+0x1900], [R90.64], P2 ;  /* 0x019000005abf7fae */ /* 0x0007e20009121844 */
[----:B------:R-:W-:Y:S01]  /*37c0*/  IADD3 R132, R170, -0xf, RZ ;  /* 0xfffffff1aa847810 */ /* 0x000fe20007ffe0ff */
[----:B----4-:R-:W-:Y:S01]  /*37d0*/  IMAD.WIDE R66, R226, 0x4, R66 ;  /* 0x00000004e2427825 */ /* 0x010fe200078e0242 */
[----:B------:R-:W-:Y:S01]  /*37e0*/  ISETP.GE.U32.AND P2, PT, R133, 0x7fffffd6, PT ;  /* 0x7fffffd68500780c */ /* 0x000fe20003f46070 */
[----:B------:R4:W-:Y:S01]  /*37f0*/  LDGSTS.E [R191+0x1d00], [R98.64], P4 ;  /* 0x01d0000062bf7fae */ /* 0x0009e2000a121844 */
[----:B------:R-:W-:Y:S01]  /*3800*/  ISETP.GE.U32.AND P4, PT, R132, 0x7fffffd2, PT ;  /* 0x7fffffd28400780c */ /* 0x000fe20003f86070 */
[C---:B-1----:R-:W-:Y:S01]  /*3810*/  IMAD.WIDE R74, R226.reuse, 0x4, R74 ;  /* 0x00000004e24a7825 */ /* 0x042fe200078e024a */
[--C-:B------:R-:W-:Y:S01]  /*3820*/  SHF.R.U32.HI R133, RZ, 0xd, R131.reuse ;  /* 0x0000000dff857819 */ /* 0x100fe20000011683 */
[----:B------:R1:W-:Y:S01]  /*3830*/  LDGSTS.E [R190+0x200], [R44.64], !P1 ;  /* 0x002000002cbe7fae */ /* 0x0003e2000c921844 */
[----:B------:R-:W-:Y:S01]  /*3840*/  SHF.R.U32.HI R132, RZ, 0x9, R131 ;  /* 0x00000009ff847819 */ /* 0x000fe20000011683 */
[----:B--2---:R-:W-:Y:S01]  /*3850*/  IMAD.WIDE R82, R226, 0x4, R82 ;  /* 0x00000004e2527825 */ /* 0x004fe200078e0252 */
[----:B------:R-:W-:Y:S01]  /*3860*/  LOP3.LUT P1, RZ, R133, 0x1, RZ, 0xc0, !PT ;  /* 0x0000000185ff7812 */ /* 0x000fe2000782c0ff */
[----:B------:R2:W-:Y:S01]  /*3870*/  LDGSTS.E [R190+0x600], [R52.64], !P5 ;  /* 0x0060000034be7fae */ /* 0x0005e2000e921844 */
[----:B------:R-:W-:Y:S01]  /*3880*/  LOP3.LUT P5, RZ, R132, 0x1, RZ, 0xc0, !PT ;  /* 0x0000000184ff7812 */ /* 0x000fe200078ac0ff */
[----:B---3--:R-:W-:Y:S01]  /*3890*/  IMAD.WIDE R90, R226, 0x4, R90 ;  /* 0x00000004e25a7825 */ /* 0x008fe200078e025a */
[----:B------:R-:W-:Y:S01]  /*38a0*/  SHF.R.U32.HI R133, RZ, 0x5, R131 ;  /* 0x00000005ff857819 */ /* 0x000fe20000011683 */
[----:B------:R3:W-:Y:S01]  /*38b0*/  LDGSTS.E [R190+0xa00], [R60.64], !P2 ;  /* 0x00a000003cbe7fae */ /* 0x0007e2000d121844 */
[----:B------:R-:W-:Y:S01]  /*38c0*/  IADD3 R132, R170, -0x8, RZ ;  /* 0xfffffff8aa847810 */ /* 0x000fe20007ffe0ff */
[C---:B----4-:R-:W-:Y:S01]  /*38d0*/  IMAD.WIDE R98, R226.reuse, 0x4, R98 ;  /* 0x00000004e2627825 */ /* 0x050fe200078e0262 */
[----:B------:R-:W-:Y:S01]  /*38e0*/  LOP3.LUT R117, R117, 0x3, RZ, 0xc0, !PT ;  /* 0x0000000375757812 */ /* 0x000fe200078ec0ff */
[----:B------:R4:W-:Y:S01]  /*38f0*/  LDGSTS.E [R190+0xe00], [R68.64], !P4 ;  /* 0x00e0000044be7fae */ /* 0x0009e2000e121844 */
[----:B------:R-:W-:Y:S01]  /*3900*/  LOP3.LUT P4, RZ, R133, 0x1, RZ, 0xc0, !PT ;  /* 0x0000000185ff7812 */ /* 0x000fe2000788c0ff */
[----:B-1----:R-:W-:Y:S01]  /*3910*/  IMAD.WIDE R44, R226, 0x4, R44 ;  /* 0x00000004e22c7825 */ /* 0x002fe200078e022c */
[----:B------:R-:W-:Y:S01]  /*3920*/  SHF.R.U32.HI R133, RZ, 0x1, R131 ;  /* 0x00000001ff857819 */ /* 0x000fe20000011683 */
[----:B------:R1:W-:Y:S01]  /*3930*/  LDGSTS.E [R190+0x1200], [R76.64], P1 ;  /* 0x012000004cbe7fae */ /* 0x0003e20008921844 */
[----:B------:R-:W-:Y:S01]  /*3940*/  ISETP.GE.U32.AND P2, PT, R132, 0x7fffffd9, PT ;  /* 0x7fffffd98400780c */ /* 0x000fe20003f46070 */
[----:B--2---:R-:W-:Y:S01]  /*3950*/  IMAD.WIDE R52, R226, 0x4, R52 ;  /* 0x00000004e2347825 */ /* 0x004fe200078e0234 */
[C---:B------:R-:W-:Y:S01]  /*3960*/  IADD3 R132, R170.reuse, -0x4, RZ ;  /* 0xfffffffcaa847810 */ /* 0x040fe20007ffe0ff */
[----:B------:R2:W-:Y:S01]  /*3970*/  LDGSTS.E [R190+0x1600], [R84.64], P5 ;  /* 0x0160000054be7fae */ /* 0x0005e2000a921844 */
[----:B------:R-:W-:Y:S01]  /*3980*/  LOP3.LUT P5, RZ, R133, 0x1, RZ, 0xc0, !PT ;  /* 0x0000000185ff7812 */ /* 0x000fe200078ac0ff */
[----:B------:R-:W-:Y:S01]  /*3990*/  IMAD.SHL.U32 R133, R7, 0x100, RZ ;  /* 0x0000010007857824 */ /* 0x000fe200078e00ff */
[----:B------:R-:W-:Y:S01]  /*39a0*/  IADD3 R170, R170, -0x40, RZ ;  /* 0xffffffc0aaaa7810 */ /* 0x000fe20007ffe0ff */
[----:B---3--:R-:W-:Y:S01]  /*39b0*/  IMAD.WIDE R60, R226, 0x4, R60 ;  /* 0x00000004e23c7825 */ /* 0x008fe200078e023c */
[----:B------:R-:W-:Y:S01]  /*39c0*/  ISETP.GE.U32.AND P1, PT, R132, 0x7fffffdd, PT ;  /* 0x7fffffdd8400780c */ /* 0x000fe20003f26070 */
[----:B------:R3:W-:Y:S01]  /*39d0*/  LDGSTS.E [R190+0x1a00], [R92.64], P4 ;  /* 0x01a000005cbe7fae */ /* 0x0007e2000a121844 */
[----:B------:R-:W-:Y:S01]  /*39e0*/  IADD3 R3, R112, R3, R8 ;  /* 0x0000000370037210 */ /* 0x000fe20007ffe008 */
[----:B------:R-:W-:Y:S01]  /*39f0*/  IMAD.MOV.U32 R8, RZ, RZ, 0x1f ;  /* 0x0000001fff087424 */ /* 0x000fe200078e00ff */
[----:B------:R-:W-:Y:S01]  /*3a00*/  IADD3 R105, R117, R106, R105 ;  /* 0x0000006a75697210 */ /* 0x000fe20007ffe069 */
[----:B----4-:R-:W-:Y:S01]  /*3a10*/  IMAD.WIDE R68, R226, 0x4, R68 ;  /* 0x00000004e2447825 */ /* 0x010fe200078e0244 */
[----:B------:R-:W-:-:S02]  /*3a20*/  LOP3.LUT R108, R108, 0x3, RZ, 0xc0, !PT ;  /* 0x000000036c6c7812 */ /* 0x000fc400078ec0ff */
[----:B------:R-:W-:Y:S01]  /*3a30*/  IADD3 R8, R8, c[0x0][0x180], RZ ;  /* 0x0000600008087a10 */ /* 0x000fe20007ffe0ff */
[----:B------:R4:W-:Y:S01]  /*3a40*/  LDGSTS.E [R190+0x1e00], [R100.64], P5 ;  /* 0x01e0000064be7fae */ /* 0x0009e2000a921844 */
[----:B------:R-:W-:Y:S01]  /*3a50*/  ISETP.GE.U32.AND P5, PT, R170, 0x7fffffa1, PT ;  /* 0x7fffffa1aa00780c */ /* 0x000fe20003fa6070 */
[----:B-1----:R-:W-:Y:S01]  /*3a60*/  IMAD.WIDE R76, R226, 0x4, R76 ;  /* 0x00000004e24c7825 */ /* 0x002fe200078e024c */
[----:B------:R-:W-:Y:S01]  /*3a70*/  LOP3.LUT R124, R124, 0x3, RZ, 0xc0, !PT ;  /* 0x000000037c7c7812 */ /* 0x000fe200078ec0ff */
[----:B------:R1:W-:Y:S01]  /*3a80*/  LDGSTS.E [R189+0x300], [R46.64], !P1 ;  /* 0x003000002ebd7fae */ /* 0x0003e2000c921844 */
[----:B------:R-:W-:Y:S01]  /*3a90*/  SEL R115, RZ, 0x1, P5 ;  /* 0x00000001ff737807 */ /* 0x000fe20002800000 */
[----:B--2---:R-:W-:Y:S01]  /*3aa0*/  IMAD.WIDE R84, R226, 0x4, R84 ;  /* 0x00000004e2547825 */ /* 0x004fe200078e0254 */
[----:B------:R-:W-:Y:S01]  /*3ab0*/  LOP3.LUT R106, R105, 0xf, RZ, 0xc0, !PT ;  /* 0x0000000f696a7812 */ /* 0x000fe200078ec0ff */
[----:B------:R2:W-:Y:S01]  /*3ac0*/  LDGSTS.E [R189+0x700], [R54.64], !P2 ;  /* 0x0070000036bd7fae */ /* 0x0005e2000d121844 */
[----:B------:R-:W-:Y:S01]  /*3ad0*/  IADD3 R10, R108, R10, R41 ;  /* 0x0000000a6c0a7210 */ /* 0x000fe20007ffe029 */
[----:B------:R-:W-:Y:S01]  /*3ae0*/  IMAD.IADD R115, R115, 0x1, R128 ;  /* 0x0000000173737824 */ /* 0x000fe200078e0280 */
[----:B------:R-:W-:Y:S01]  /*3af0*/  ISETP.GT.AND P1, PT, R8, 0x1f, PT ;  /* 0x0000001f0800780c */ /* 0x000fe20003f24270 */
[----:B------:R-:W-:Y:S01]  /*3b00*/  IMAD R106, R3, 0x10, R106 ;  /* 0x00000010036a7824 */ /* 0x000fe200078e026a */
[----:B------:R-:W-:Y:S01]  /*3b10*/  LOP3.LUT R126, R126, 0x3, RZ, 0xc0, !PT ;  /* 0x000000037e7e7812 */ /* 0x000fe200078ec0ff */
[----:B------:R-:W-:Y:S01]  /*3b20*/  IMAD.SHL.U32 R105, R10, 0x100, RZ ;  /* 0x000001000a697824 */ /* 0x000fe200078e00ff */
[----:B------:R-:W-:Y:S01]  /*3b30*/  LOP3.LUT R115, R115, 0x3, RZ, 0xc0, !PT ;  /* 0x0000000373737812 */ /* 0x000fe200078ec0ff */
[----:B------:R5:W-:Y:S01]  /*3b40*/  LDGSTS.E [R189+0xb00], [R62.64], !P6 ;  /* 0x00b000003ebd7fae */ /* 0x000be2000f121844 */
[----:B------:R-:W-:Y:S01]  /*3b50*/  IADD3 R110, R124, R111, R110 ;  /* 0x0000006f7c6e7210 */ /* 0x000fe20007ffe06e */
[----:B---3--:R-:W-:Y:S01]  /*3b60*/  IMAD.WIDE R92, R226, 0x4, R92 ;  /* 0x00000004e25c7825 */ /* 0x008fe200078e025c */
[----:B------:R-:W-:Y:S01]  /*3b70*/  IADD3 R113, R115, R114, R113 ;  /* 0x0000007273717210 */ /* 0x000fe20007ffe071 */
[----:B------:R3:W-:Y:S01]  /*3b80*/  LDGSTS.E [R189+0xf00], [R70.64], !P0 ;  /* 0x00f0000046bd7fae */ /* 0x0007e2000c121844 */
[----:B------:R-:W-:Y:S01]  /*3b90*/  SEL R3, RZ, 0x4, !P1 ;  /* 0x00000004ff037807 */ /* 0x000fe20004800000 */
[----:B------:R-:W-:Y:S01]  /*3ba0*/  IMAD.SHL.U32 R41, R110, 0x100, RZ ;  /* 0x000001006e297824 */ /* 0x000fe200078e00ff */
[----:B------:R-:W-:Y:S01]  /*3bb0*/  ISETP.GE.AND P1, PT, R233, c[0x0][0x180], PT ;  /* 0x00006000e9007a0c */ /* 0x000fe20003f26270 */
[----:B----4-:R-:W-:Y:S01]  /*3bc0*/  IMAD.WIDE R100, R226, 0x4, R100 ;  /* 0x00000004e2647825 */ /* 0x010fe200078e0264 */
[----:B------:R-:W-:-:S02]  /*3bd0*/  IADD3 R119, R126, R120, R119 ;  /* 0x000000787e777210 */ /* 0x000fc40007ffe077 */
[----:B------:R-:W-:Y:S01]  /*3be0*/  LOP3.LUT R10, R113, 0xf, RZ, 0xc0, !PT ;  /* 0x0000000f710a7812 */ /* 0x000fe200078ec0ff */
[----:B-1----:R-:W-:Y:S01]  /*3bf0*/  IMAD.WIDE R46, R226, 0x4, R46 ;  /* 0x00000004e22e7825 */ /* 0x002fe200078e022e */
[----:B------:R-:W-:Y:S02]  /*3c00*/  LOP3.LUT R116, R116, 0x3, RZ, 0xc0, !PT ;  /* 0x0000000374747812 */ /* 0x000fe400078ec0ff */
[----:B------:R-:W-:Y:S01]  /*3c10*/  LOP3.LUT R122, R122, 0x3, RZ, 0xc0, !PT ;  /* 0x000000037a7a7812 */ /* 0x000fe200078ec0ff */
[----:B------:R-:W-:Y:S01]  /*3c20*/  IMAD R10, R119, 0x10, R10 ;  /* 0x00000010770a7824 */ /* 0x000fe200078e020a */
[----:B------:R-:W-:Y:S01]  /*3c30*/  SEL R3, R3, RZ, !P1 ;  /* 0x000000ff03037207 */ /* 0x000fe20004800000 */
[----:B--2---:R-:W-:Y:S01]  /*3c40*/  IMAD.WIDE R54, R226, 0x4, R54 ;  /* 0x00000004e2367825 */ /* 0x004fe200078e0236 */
[----:B------:R-:W-:Y:S02]  /*3c50*/  IADD3 R104, R116, R104, R107 ;  /* 0x0000006874687210 */ /* 0x000fe40007ffe06b */
[----:B------:R-:W-:Y:S01]  /*3c60*/  LOP3.LUT R105, R105, 0xf00, RZ, 0xe2, !PT ;  /* 0x00000f0069697812 */ /* 0x000fe200078ee2ff */
[----:B-----5:R-:W-:Y:S01]  /*3c70*/  IMAD.WIDE R62, R226, 0x4, R62 ;  /* 0x00000004e23e7825 */ /* 0x020fe200078e023e */
[----:B------:R-:W-:-:S02]  /*3c80*/  IADD3 R122, R122, R129, R130 ;  /* 0x000000817a7a7210 */ /* 0x000fc40007ffe082 */
[----:B------:R-:W-:Y:S01]  /*3c90*/  LOP3.LUT R41, R41, 0xf00, RZ, 0xe2, !PT ;  /* 0x00000f0029297812 */ /* 0x000fe200078ee2ff */
[----:B------:R-:W-:Y:S01]  /*3ca0*/  IMAD R104, R104, 0x1000, R105 ;  /* 0x0000100068687824 */ /* 0x000fe200078e0269 */
[----:B------:R-:W-:Y:S01]  /*3cb0*/  ISETP.NE.U32.AND P1, PT, R3, RZ, PT ;  /* 0x000000ff0300720c */ /* 0x000fe20003f25070 */
[----:B---3--:R-:W-:Y:S01]  /*3cc0*/  IMAD.WIDE R70, R226, 0x4, R70 ;  /* 0x00000004e2467825 */ /* 0x008fe200078e0246 */
[----:B------:R-:W-:Y:S02]  /*3cd0*/  SHF.R.U32.HI R3, RZ, 0xc, R131 ;  /* 0x0000000cff037819 */ /* 0x000fe40000011683 */
[----:B------:R-:W-:Y:S01]  /*3ce0*/  LOP3.LUT R10, R10, 0xff, RZ, 0xc0, !PT ;  /* 0x000000ff0a0a7812 */ /* 0x000fe200078ec0ff */
[----:B------:R-:W-:Y:S01]  /*3cf0*/  IMAD R41, R122, 0x1000, R41 ;  /* 0x000010007a297824 */ /* 0x000fe200078e0229 */
[----:B------:R-:W-:Y:S02]  /*3d00*/  LOP3.LUT R105, R106, 0xff, RZ, 0xc0, !PT ;  /* 0x000000ff6a697812 */ /* 0x000fe400078ec0ff */
[----:B------:R-:W-:Y:S01]  /*3d10*/  ISETP.GE.AND P4, PT, R233, R2, PT ;  /* 0x00000002e900720c */ /* 0x000fe20003f86270 */
[----:B------:R-:W-:Y:S01]  /*3d20*/  IMAD.IADD R41, R41, 0x1, R10 ;  /* 0x0000000129297824 */ /* 0x000fe200078e020a */
[----:B------:R-:W-:Y:S01]  /*3d30*/  LOP3.LUT P2, RZ, R3, 0x1, RZ, 0xc0, !PT ;  /* 0x0000000103ff7812 */ /* 0x000fe2000784c0ff */
[----:B------:R-:W-:Y:S01]  /*3d40*/  IMAD.IADD R104, R104, 0x1, R105 ;  /* 0x0000000168687824 */ /* 0x000fe200078e0269 */
[----:B------:R-:W-:-:S02]  /*3d50*/  SHF.R.U32.HI R3, RZ, 0x8, R131 ;  /* 0x00000008ff037819 */ /* 0x000fc40000011683 */
[----:B------:R-:W-:Y:S02]  /*3d60*/  SEL R10, RZ, 0x4, P4 ;  /* 0x00000004ff0a7807 */ /* 0x000fe40002000000 */
[----:B------:R-:W-:Y:S02]  /*3d70*/  SHF.R.U32.HI R131, RZ, 0x4, R131 ;  /* 0x00000004ff837819 */ /* 0x000fe40000011683 */
[----:B------:R-:W-:Y:S02]  /*3d80*/  ISETP.GT.AND P6, PT, R8, 0x3f, PT ;  /* 0x0000003f0800780c */ /* 0x000fe40003fc4270 */
[----:B------:R-:W-:Y:S02]  /*3d90*/  LOP3.LUT P4, RZ, R3, 0x1, RZ, 0xc0, !PT ;  /* 0x0000000103ff7812 */ /* 0x000fe4000788c0ff */
[----:B------:R-:W-:Y:S01]  /*3da0*/  LOP3.LUT P0, RZ, R131, 0x1, RZ, 0xc0, !PT ;  /* 0x0000000183ff7812 */ /* 0x000fe2000780c0ff */
[----:B------:R1:W-:Y:S01]  /*3db0*/  LDGSTS.E [R189+0x1300], [R78.64], P2 ;  /* 0x013000004ebd7fae */ /* 0x0003e20009121844 */
[----:B------:R-:W-:-:S02]  /*3dc0*/  PRMT R41, R41, 0x5410, R104 ;  /* 0x0000541029297816 */ /* 0x000fc40000000068 */
[----:B------:R-:W-:Y:S01]  /*3dd0*/  SEL R3, R10, RZ, P6 ;  /* 0x000000ff0a037207 */ /* 0x000fe20003000000 */
[----:B------:R-:W-:Y:S01]  /*3de0*/  IMAD R10, R233, c[0x0][0x18c], RZ ;  /* 0x00006300e90a7a24 */ /* 0x000fe200078e02ff */
[----:B------:R-:W-:Y:S02]  /*3df0*/  SHF.R.U64 R104, R41, 0x1f, RZ ;  /* 0x0000001f29687819 */ /* 0x000fe400000012ff */
[----:B------:R-:W-:Y:S01]  /*3e00*/  ISETP.NE.U32.AND P6, PT, R3, RZ, PT ;  /* 0x000000ff0300720c */ /* 0x000fe20003fc5070 */
[----:B------:R-:W-:Y:S01]  /*3e10*/  IMAD.SHL.U32 R3, R10, 0x4, RZ ;  /* 0x000000040a037824 */ /* 0x000fe200078e00ff */
[----:B------:R-:W-:Y:S01]  /*3e20*/  LOP3.LUT P2, RZ, R104, 0x1, RZ, 0xc0, !PT ;  /* 0x0000000168ff7812 */ /* 0x000fe2000784c0ff */
[----:B------:R2:W-:Y:S01]  /*3e30*/  LDGSTS.E [R189+0x1700], [R86.64], P4 ;  /* 0x0170000056bd7fae */ /* 0x0005e2000a121844 */
[----:B------:R-:W-:Y:S01]  /*3e40*/  SHF.R.U64 R104, R41, 0x1b, RZ ;  /* 0x0000001b29687819 */ /* 0x000fe200000012ff */
[----:B-1----:R-:W-:Y:S01]  /*3e50*/  IMAD.WIDE R78, R226, 0x4, R78 ;  /* 0x00000004e24e7825 */ /* 0x002fe200078e024e */
[----:B------:R-:W-:Y:S01]  /*3e60*/  IADD3 R166, P4, R3, c[0x0][0x168], RZ ;  /* 0x00005a0003a67a10 */ /* 0x000fe20007f9e0ff */
[----:B------:R1:W-:Y:S01]  /*3e70*/  LDGSTS.E [R189+0x1b00], [R94.64], P0 ;  /* 0x01b000005ebd7fae */ /* 0x0003e20008121844 */
[----:B------:R-:W-:-:S02]  /*3e80*/  LOP3.LUT P0, RZ, R104, 0x1, RZ, 0xc0, !PT ;  /* 0x0000000168ff7812 */ /* 0x000fc4000780c0ff */
[----:B------:R-:W-:Y:S01]  /*3e90*/  LEA.HI.X.SX32 R172, R10, c[0x0][0x16c], 0x2, P4 ;  /* 0x00005b000aac7a11 */ /* 0x000fe200020f16ff */
[----:B------:R3:W-:Y:S01]  /*3ea0*/  LDGSTS.E [R189+0x1f00], [R102.64], !P3 ;  /* 0x01f0000066bd7fae */ /* 0x0007e2000d921844 */
[CC--:B------:R-:W-:Y:S02]  /*3eb0*/  LEA R104, P3, R5.reuse, R166.reuse, 0x2 ;  /* 0x000000a605687211 */ /* 0x0c0fe400078610ff */
[----:B------:R-:W-:Y:S01]  /*3ec0*/  LEA R106, P4, R12, R166, 0x2 ;  /* 0x000000a60c6a7211 */ /* 0x000fe200078810ff */
[----:B------:R-:W0:Y:S01]  /*3ed0*/  LDGDEPBAR ;  /* 0x00000000000079af */ /* 0x000e220000000000 */
[----:B------:R-:W-:Y:S01]  /*3ee0*/  LEA.HI.X.SX32 R105, R5, R172, 0x2, P3 ;  /* 0x000000ac05697211 */ /* 0x000fe200018f16ff */
[----:B--2---:R-:W-:Y:S01]  /*3ef0*/  IMAD.WIDE R86, R226, 0x4, R86 ;  /* 0x00000004e2567825 */ /* 0x004fe200078e0256 */
[----:B------:R-:W-:Y:S02]  /*3f00*/  LEA R108, P3, R17, R166, 0x2 ;  /* 0x000000a6116c7211 */ /* 0x000fe400078610ff */
[----:B------:R-:W-:Y:S01]  /*3f10*/  LEA.HI.X.SX32 R107, R12, R172, 0x2, P4 ;  /* 0x000000ac0c6b7211 */ /* 0x000fe200020f16ff */
[----:B-1----:R-:W-:Y:S01]  /*3f20*/  IMAD.WIDE R94, R226, 0x4, R94 ;  /* 0x00000004e25e7825 */ /* 0x002fe200078e025e */
[----:B------:R-:W-:-:S02]  /*3f30*/  LEA R110, P4, R21, R166, 0x2 ;  /* 0x000000a6156e7211 */ /* 0x000fc400078810ff */
[----:B------:R-:W-:Y:S01]  /*3f40*/  LEA.HI.X.SX32 R109, R17, R172, 0x2, P3 ;  /* 0x000000ac116d7211 */ /* 0x000fe200018f16ff */
[----:B---3--:R-:W-:Y:S01]  /*3f50*/  IMAD.WIDE R102, R226, 0x4, R102 ;  /* 0x00000004e2667825 */ /* 0x008fe200078e0266 */
[----:B------:R-:W-:Y:S02]  /*3f60*/  LEA R112, P3, R25, R166, 0x2 ;  /* 0x000000a619707211 */ /* 0x000fe400078610ff */
[----:B------:R-:W-:Y:S02]  /*3f70*/  LEA.HI.X.SX32 R111, R21, R172, 0x2, P4 ;  /* 0x000000ac156f7211 */ /* 0x000fe400020f16ff */
[----:B------:R-:W-:Y:S02]  /*3f80*/  LEA R114, P4, R26, R166, 0x2 ;  /* 0x000000a61a727211 */ /* 0x000fe400078810ff */
[----:B------:R-:W-:Y:S02]  /*3f90*/  LEA.HI.X.SX32 R113, R25, R172, 0x2, P3 ;  /* 0x000000ac19717211 */ /* 0x000fe400018f16ff */
[----:B------:R-:W-:-:S02]  /*3fa0*/  LEA R116, P3, R27, R166, 0x2 ;  /* 0x000000a61b747211 */ /* 0x000fc400078610ff */
[----:B------:R-:W-:Y:S02]  /*3fb0*/  LEA.HI.X.SX32 R115, R26, R172, 0x2, P4 ;  /* 0x000000ac1a737211 */ /* 0x000fe400020f16ff */
[----:B------:R-:W-:Y:S02]  /*3fc0*/  LEA R118, P4, R28, R166, 0x2 ;  /* 0x000000a61c767211 */ /* 0x000fe400078810ff */
[----:B------:R-:W-:Y:S02]  /*3fd0*/  LEA.HI.X.SX32 R117, R27, R172, 0x2, P3 ;  /* 0x000000ac1b757211 */ /* 0x000fe400018f16ff */
[----:B------:R-:W-:Y:S02]  /*3fe0*/  LEA R120, P3, R6, R166, 0x2 ;  /* 0x000000a606787211 */ /* 0x000fe400078610ff */
[----:B------:R-:W-:Y:S02]  /*3ff0*/  LEA.HI.X.SX32 R119, R28, R172, 0x2, P4 ;  /* 0x000000ac1c777211 */ /* 0x000fe400020f16ff */
[----:B------:R-:W-:-:S02]  /*4000*/  LEA R122, P4, R13, R166, 0x2 ;  /* 0x000000a60d7a7211 */ /* 0x000fc400078810ff */
[----:B------:R-:W-:Y:S02]  /*4010*/  LEA.HI.X.SX32 R121, R6, R172, 0x2, P3 ;  /* 0x000000ac06797211 */ /* 0x000fe400018f16ff */
[----:B------:R-:W-:Y:S02]  /*4020*/  LEA R124, P3, R18, R166, 0x2 ;  /* 0x000000a6127c7211 */ /* 0x000fe400078610ff */
[----:B------:R-:W-:Y:S02]  /*4030*/  SHF.R.S32.HI R132, RZ, 0x5, R7 ;  /* 0x00000005ff847819 */ /* 0x000fe40000011407 */
[----:B------:R-:W-:Y:S02]  /*4040*/  LEA.HI.X.SX32 R123, R13, R172, 0x2, P4 ;  /* 0x000000ac0d7b7211 */ /* 0x000fe400020f16ff */
[----:B------:R-:W-:Y:S02]  /*4050*/  LEA R126, P4, R22, R166, 0x2 ;  /* 0x000000a6167e7211 */ /* 0x000fe400078810ff */
[----:B------:R-:W-:Y:S01]  /*4060*/  LOP3.LUT R134, R133, 0x1800, RZ, 0xc0, !PT ;  /* 0x0000180085867812 */ /* 0x000fe200078ec0ff */
[----:B------:R-:W-:Y:S01]  /*4070*/  IMAD.SHL.U32 R133, R233, 0x4, RZ ;  /* 0x00000004e9857824 */ /* 0x000fe200078e00ff */
[----:B------:R-:W-:-:S02]  /*4080*/  LEA.HI.X.SX32 R125, R18, R172, 0x2, P3 ;  /* 0x000000ac127d7211 */ /* 0x000fc400018f16ff */
[----:B------:R-:W-:Y:S02]  /*4090*/  SGXT R132, R132, 0x1 ;  /* 0x000000018484781a */ /* 0x000fe40000000200 */
[----:B------:R-:W-:Y:S02]  /*40a0*/  LEA R128, P3, R29, R166, 0x2 ;  /* 0x000000a61d807211 */ /* 0x000fe400078610ff */
[----:B------:R-:W-:Y:S02]  /*40b0*/  LEA.HI.X.SX32 R127, R22, R172, 0x2, P4 ;  /* 0x000000ac167f7211 */ /* 0x000fe400020f16ff */
[----:B------:R-:W-:Y:S02]  /*40c0*/  LOP3.LUT R134, R134, 0x460, R135, 0xf8, !PT ;  /* 0x0000046086867812 */ /* 0x000fe400078ef887 */
[----:B------:R-:W-:Y:S02]  /*40d0*/  LEA R130, P4, R30, R166, 0x2 ;  /* 0x000000a61e827211 */ /* 0x000fe400078810ff */
[----:B------:R-:W-:-:S02]  /*40e0*/  LOP3.LUT R2, R133, 0x90, R132, 0x78, !PT ;  /* 0x0000009085027812 */ /* 0x000fc400078e7884 */
[----:B------:R-:W-:Y:S02]  /*40f0*/  LEA.HI.X.SX32 R129, R29, R172, 0x2, P3 ;  /* 0x000000ac1d817211 */ /* 0x000fe400018f16ff */
[C---:B------:R-:W-:Y:S01]  /*4100*/  LEA R132, P3, R31.reuse, R166, 0x2 ;  /* 0x000000a61f847211 */ /* 0x040fe200078610ff */
[----:B------:R1:W-:Y:S01]  /*4110*/  LDGSTS.E [R2+0x4000], [R104.64], P1 ;  /* 0x0400000068027fae */ /* 0x0003e20008921844 */
[----:B------:R-:W-:Y:S02]  /*4120*/  LOP3.LUT R181, R134, 0x70, R181, 0x78, !PT ;  /* 0x0000007086b57812 */ /* 0x000fe400078e78b5 */
[----:B------:R-:W-:Y:S01]  /*4130*/  LEA.HI.X.SX32 R131, R30, R172, 0x2, P4 ;  /* 0x000000ac1e837211 */ /* 0x000fe200020f16ff */
[----:B------:R2:W-:Y:S01]  /*4140*/  LDGSTS.E [R2+0x4400], [R106.64], P1 ;  /* 0x044000006a027fae */ /* 0x0005e20008921844 */
[----:B------:R-:W-:Y:S02]  /*4150*/  LEA R134, P4, R32, R166, 0x2 ;  /* 0x000000a620867211 */ /* 0x000fe400078810ff */
[----:B------:R-:W-:Y:S01]  /*4160*/  LEA.HI.X.SX32 R133, R31, R172, 0x2, P3 ;  /* 0x000000ac1f857211 */ /* 0x000fe200018f16ff */
[----:B------:R3:W-:Y:S01]  /*4170*/  LDGSTS.E [R2+0x4800], [R108.64], P1 ;  /* 0x048000006c027fae */ /* 0x0007e20008921844 */
[----:B------:R-:W-:-:S02]  /*4180*/  LEA R136, P3, R9, R166, 0x2 ;  /* 0x000000a609887211 */ /* 0x000fc400078610ff */
[----:B------:R-:W-:Y:S01]  /*4190*/  LEA.HI.X.SX32 R135, R32, R172, 0x2, P4 ;  /* 0x000000ac20877211 */ /* 0x000fe200020f16ff */
[----:B------:R4:W-:Y:S01]  /*41a0*/  LDGSTS.E [R2+0x4c00], [R110.64], P1 ;  /* 0x04c000006e027fae */ /* 0x0009e20008921844 */
[C---:B------:R-:W-:Y:S02]  /*41b0*/  LEA R138, P4, R14.reuse, R166, 0x2 ;  /* 0x000000a60e8a7211 */ /* 0x040fe400078810ff */
        /* <DEDUP_REMOVED lines=8> */
[----:B------:R-:W-:Y:S02]  /*4240*/  LEA R144, P3, R33, R166, 0x2 ;  /* 0x000000a621907211 */ /* 0x000fe400078610ff */
[----:B------:R-:W-:Y:S01]  /*4250*/  LEA.HI.X.SX32 R143, R23, R172, 0x2, P4 ;  /* 0x000000ac178f7211 */ /* 0x000fe200020f16ff */
[----:B------:R1:W-:Y:S01]  /*4260*/  LDGSTS.E [R2+0x5c00], [R118.64], P1 ;  /* 0x05c0000076027fae */ /* 0x0003e20008921844 */
[----:B------:R-:W-:Y:S02]  /*4270*/  LEA R146, P4, R34, R166, 0x2 ;  /* 0x000000a622927211 */ /* 0x000fe400078810ff */
[----:B------:R-:W-:Y:S02]  /*4280*/  LEA.HI.X.SX32 R145, R33, R172, 0x2, P3 ;  /* 0x000000ac21917211 */ /* 0x000fe400018f16ff */
[----:B------:R-:W-:-:S02]  /*4290*/  LEA R148, P3, R35, R166, 0x2 ;  /* 0x000000a623947211 */ /* 0x000fc400078610ff */
[----:B------:R-:W-:Y:S02]  /*42a0*/  LEA.HI.X.SX32 R147, R34, R172, 0x2, P4 ;  /* 0x000000ac22937211 */ /* 0x000fe400020f16ff */
[----:B------:R-:W-:Y:S02]  /*42b0*/  LEA R150, P4, R36, R166, 0x2 ;  /* 0x000000a624967211 */ /* 0x000fe400078810ff */
[----:B------:R-:W-:Y:S02]  /*42c0*/  LOP3.LUT R188, R2, 0x20, RZ, 0x3c, !PT ;  /* 0x0000002002bc7812 */ /* 0x000fe400078e3cff */
[----:B------:R-:W-:Y:S02]  /*42d0*/  LEA.HI.X.SX32 R149, R35, R172, 0x2, P3 ;  /* 0x000000ac23957211 */ /* 0x000fe400018f16ff */
[----:B------:R-:W-:Y:S01]  /*42e0*/  LEA R152, P3, R11, R166, 0x2 ;  /* 0x000000a60b987211 */ /* 0x000fe200078610ff */
[----:B------:R1:W-:Y:S01]  /*42f0*/  LDGSTS.E [R188+0x4100], [R120.64], P1 ;  /* 0x0410000078bc7fae */ /* 0x0003e20008921844 */
[----:B------:R-:W-:-:S02]  /*4300*/  LEA.HI.X.SX32 R151, R36, R172, 0x2, P4 ;  /* 0x000000ac24977211 */ /* 0x000fc400020f16ff */
[----:B------:R-:W-:Y:S01]  /*4310*/  LEA R154, P4, R15, R166, 0x2 ;  /* 0x000000a60f9a7211 */ /* 0x000fe200078810ff */
[----:B------:R1:W-:Y:S01]  /*4320*/  LDGSTS.E [R188+0x4500], [R122.64], P1 ;  /* 0x045000007abc7fae */ /* 0x0003e20008921844 */
[----:B------:R-:W-:Y:S02]  /*4330*/  LEA.HI.X.SX32 R153, R11, R172, 0x2, P3 ;  /* 0x000000ac0b997211 */ /* 0x000fe400018f16ff */
[----:B------:R-:W-:Y:S01]  /*4340*/  LEA R156, P3, R20, R166, 0x2 ;  /* 0x000000a6149c7211 */ /* 0x000fe200078610ff */
[----:B------:R1:W-:Y:S01]  /*4350*/  LDGSTS.E [R188+0x4900], [R124.64], P1 ;  /* 0x049000007cbc7fae */ /* 0x0003e20008921844 */
[----:B------:R-:W-:Y:S02]  /*4360*/  LEA.HI.X.SX32 R155, R15, R172, 0x2, P4 ;  /* 0x000000ac0f9b7211 */ /* 0x000fe400020f16ff */
[----:B------:R-:W-:Y:S01]  /*4370*/  LOP3.LUT R187, R2, 0x40, RZ, 0x3c, !PT ;  /* 0x0000004002bb7812 */ /* 0x000fe200078e3cff */
        /* <DEDUP_REMOVED lines=10> */
[----:B------:R-:W-:-:S02]  /*4420*/  LOP3.LUT R186, R2, 0x60, RZ, 0x3c, !PT ;  /* 0x0000006002ba7812 */ /* 0x000fc400078e3cff */
[----:B------:R-:W-:Y:S01]  /*4430*/  LEA R164, P3, R39, R166, 0x2 ;  /* 0x000000a627a47211 */ /* 0x000fe200078610ff */
[----:B------:R1:W-:Y:S01]  /*4440*/  LDGSTS.E [R188+0x5d00], [R134.64], P1 ;  /* 0x05d0000086bc7fae */ /* 0x0003e20008921844 */
[----:B------:R-:W-:Y:S02]  /*4450*/  SHF.R.U64 R167, R41, 0x17, RZ ;  /* 0x0000001729a77819 */ /* 0x000fe400000012ff */
[----:B------:R-:W-:Y:S01]  /*4460*/  LEA.HI.X.SX32 R163, R38, R172, 0x2, P4 ;  /* 0x000000ac26a37211 */ /* 0x000fe200020f16ff */
[----:B------:R1:W-:Y:S01]  /*4470*/  LDGSTS.E [R187+0x4200], [R136.64], P1 ;  /* 0x0420000088bb7fae */ /* 0x0003e20008921844 */
[----:B------:R-:W-:Y:S02]  /*4480*/  LEA R166, P4, R40, R166, 0x2 ;  /* 0x000000a628a67211 */ /* 0x000fe400078810ff */
[----:B------:R-:W-:Y:S01]  /*4490*/  LEA.HI.X.SX32 R165, R39, R172, 0x2, P3 ;  /* 0x000000ac27a57211 */ /* 0x000fe200018f16ff */
[----:B------:R1:W-:Y:S01]  /*44a0*/  LDGSTS.E [R187+0x4600], [R138.64], P1 ;  /* 0x046000008abb7fae */ /* 0x0003e20008921844 */
[----:B------:R-:W-:-:S02]  /*44b0*/  LOP3.LUT P3, RZ, R167, 0x1, RZ, 0xc0, !PT ;  /* 0x00000001a7ff7812 */ /* 0x000fc4000786c0ff */
[----:B------:R-:W-:Y:S01]  /*44c0*/  LEA.HI.X.SX32 R167, R40, R172, 0x2, P4 ;  /* 0x000000ac28a77211 */ /* 0x000fe200020f16ff */
[----:B------:R1:W-:Y:S01]  /*44d0*/  LDGSTS.E [R187+0x4a00], [R140.64], P1 ;  /* 0x04a000008cbb7fae */ /* 0x0003e20008921844 */
[C---:B------:R-:W-:Y:S02]  /*44e0*/  SHF.R.U64 R171, R41.reuse, 0x13, RZ ;  /* 0x0000001329ab7819 */ /* 0x040fe400000012ff */
[----:B------:R-:W-:Y:S01]  /*44f0*/  SHF.R.U64 R172, R41, 0xb, RZ ;  /* 0x0000000b29ac7819 */ /* 0x000fe200000012ff */
[----:B------:R1:W-:Y:S01]  /*4500*/  LDGSTS.E [R187+0x4e00], [R142.64], P1 ;  /* 0x04e000008ebb7fae */ /* 0x0003e20008921844 */
[----:B------:R-:W-:Y:S02]  /*4510*/  LOP3.LUT P4, RZ, R171, 0x1, RZ, 0xc0, !PT ;  /* 0x00000001abff7812 */ /* 0x000fe4000788c0ff */
[----:B------:R-:W-:Y:S01]  /*4520*/  SHF.R.U64 R171, R41, 0xf, RZ ;  /* 0x0000000f29ab7819 */ /* 0x000fe200000012ff */
[----:B------:R1:W-:Y:S04]  /*4530*/  LDGSTS.E [R187+0x5200], [R144.64], P1 ;  /* 0x0520000090bb7fae */ /* 0x0003e80008921844 */
        /* <DEDUP_REMOVED lines=10> */
[----:B------:R1:W-:Y:S01]  /*45e0*/  LDGSTS.E [R186+0x5f00], [R166.64], P1 ;  /* 0x05f00000a6ba7fae */ /* 0x0003e20008921844 */
[----:B------:R-:W-:-:S02]  /*45f0*/  LOP3.LUT P1, RZ, R171, 0x1, RZ, 0xc0, !PT ;  /* 0x00000001abff7812 */ /* 0x000fc4000782c0ff */
[----:B------:R-:W-:Y:S01]  /*4600*/  SHF.R.U64 R171, R41, 0x7, RZ ;  /* 0x0000000729ab7819 */ /* 0x000fe200000012ff */
[----:B------:R-:W0:Y:S04]  /*4610*/  LDGDEPBAR ;  /* 0x00000000000079af */ /* 0x000e280000000000 */
[----:B------:R-:W-:Y:S06]  /*4620*/  BAR.SYNC.DEFER_BLOCKING 0x0 ;  /* 0x0000000000007b1d */ /* 0x000fec0000010000 */
[----:B------:R-:W-:Y:S01]  /*4630*/  @!PT LDS RZ, [RZ] ;  /* 0x00000000fffff984 */ /* 0x000fe20000000800 */
[----:B------:R-:W-:Y:S01]  /*4640*/  @!PT LDS RZ, [RZ] ;  /* 0x00000000fffff984 */ /* 0x000fe20000000800 */
[----:B------:R-:W-:Y:S01]  /*4650*/  @!PT LDS RZ, [RZ] ;  /* 0x00000000fffff984 */ /* 0x000fe20000000800 */
[----:B------:R1:W-:Y:S01]  /*4660*/  LDGSTS.E [R192+0x2000], [R168.64], P2 ;  /* 0x02000000a8c07fae */ /* 0x0003e20009121844 */
[----:B------:R-:W-:-:S02]  /*4670*/  LOP3.LUT P2, RZ, R172, 0x1, RZ, 0xc0, !PT ;  /* 0x00000001acff7812 */ /* 0x000fc4000784c0ff */
[----:B------:R-:W-:Y:S01]  /*4680*/  SHF.R.U64 R172, R41, 0x3, RZ ;  /* 0x0000000329ac7819 */ /* 0x000fe200000012ff */
[----:B------:R2:W-:Y:S01]  /*4690*/  LDGSTS.E [R192+0x2400], [R48.64], P0 ;  /* 0x0240000030c07fae */ /* 0x0005e20008121844 */
[----:B------:R-:W-:Y:S02]  /*46a0*/  LOP3.LUT P0, RZ, R171, 0x1, RZ, 0xc0, !PT ;  /* 0x00000001abff7812 */ /* 0x000fe4000780c0ff */
[----:B------:R-:W-:Y:S01]  /*46b0*/  SHF.R.U64 R171, R41, 0x1e, RZ ;  /* 0x0000001e29ab7819 */ /* 0x000fe200000012ff */
[----:B------:R3:W-:Y:S01]  /*46c0*/  LDGSTS.E [R192+0x2800], [R56.64], P3 ;  /* 0x0280000038c07fae */ /* 0x0007e20009921844 */
[----:B------:R-:W-:-:S03]  /*46d0*/  LOP3.LUT P3, RZ, R172, 0x1, RZ, 0xc0, !PT ;  /* 0x00000001acff7812 */ /* 0x000fc6000786c0ff */
[----:B------:R4:W-:Y:S01]  /*46e0*/  LDGSTS.E [R192+0x2c00], [R64.64], P4 ;  /* 0x02c0000040c07fae */ /* 0x0009e2000a121844 */
[----:B------:R-:W-:Y:S02]  /*46f0*/  LOP3.LUT P4, RZ, R171, 0x1, RZ, 0xc0, !PT ;  /* 0x00000001abff7812 */ /* 0x000fe4000788c0ff */
[C---:B-1----:R-:W-:Y:S01]  /*4700*/  SHF.R.U64 R168, R41.reuse, 0x1a, RZ ;  /* 0x0000001a29a87819 */ /* 0x042fe200000012ff */
[----:B------:R1:W-:Y:S01]  /*4710*/  LDGSTS.E [R192+0x3000], [R72.64], P1 ;  /* 0x0300000048c07fae */ /* 0x0003e20008921844 */
[C---:B--2---:R-:W-:Y:S02]  /*4720*/  SHF.R.U64 R48, R41.reuse, 0x16, RZ ;  /* 0x0000001629307819 */ /* 0x044fe400000012ff */
[----:B------:R-:W-:Y:S01]  /*4730*/  LOP3.LUT P1, RZ, R168, 0x1, RZ, 0xc0, !PT ;  /* 0x00000001a8ff7812 */ /* 0x000fe2000782c0ff */
[----:B------:R2:W-:Y:S01]  /*4740*/  LDGSTS.E [R192+0x3400], [R80.64], P2 ;  /* 0x0340000050c07fae */ /* 0x0005e20009121844 */
[C---:B------:R-:W-:Y:S01]  /*4750*/  SHF.R.U64 R49, R41.reuse, 0x12, RZ ;  /* 0x0000001229317819 */ /* 0x040fe200000012ff */
[----:B---3--:R-:W-:Y:S01]  /*4760*/  CS2R R56, SRZ ;  /* 0x0000000000387805 */ /* 0x008fe2000001ff00 */
[----:B------:R-:W-:Y:S01]  /*4770*/  LOP3.LUT P2, RZ, R48, 0x1, RZ, 0xc0, !PT ;  /* 0x0000000130ff7812 */ /* 0x000fe2000784c0ff */
[----:B------:R3:W-:Y:S01]  /*4780*/  LDGSTS.E [R192+0x3800], [R88.64], P0 ;  /* 0x0380000058c07fae */ /* 0x0007e20008121844 */
[----:B------:R-:W-:Y:S01]  /*4790*/  SHF.R.U64 R48, R41, 0xe, RZ ;  /* 0x0000000e29307819 */ /* 0x000fe200000012ff */
[----:B----4-:R-:W-:Y:S01]  /*47a0*/  CS2R R64, SRZ ;  /* 0x0000000000407805 */ /* 0x010fe2000001ff00 */
[----:B------:R-:W-:Y:S01]  /*47b0*/  LOP3.LUT P0, RZ, R49, 0x1, RZ, 0xc0, !PT ;  /* 0x0000000131ff7812 */ /* 0x000fe2000780c0ff */
[----:B------:R4:W-:Y:S01]  /*47c0*/  LDGSTS.E [R192+0x3c00], [R96.64], P3 ;  /* 0x03c0000060c07fae */ /* 0x0009e20009921844 */
[----:B------:R-:W-:-:S02]  /*47d0*/  SHF.R.U64 R49, R41, 0xa, RZ ;  /* 0x0000000a29317819 */ /* 0x000fc400000012ff */
[----:B------:R-:W-:Y:S01]  /*47e0*/  LOP3.LUT P3, RZ, R48, 0x1, RZ, 0xc0, !PT ;  /* 0x0000000130ff7812 */ /* 0x000fe2000786c0ff */
[----:B------:R1:W-:Y:S01]  /*47f0*/  LDGSTS.E [R191+0x2100], [R42.64], P4 ;  /* 0x021000002abf7fae */ /* 0x0003e2000a121844 */
[----:B------:R-:W-:Y:S01]  /*4800*/  SHF.R.U64 R48, R41, 0x6, RZ ;  /* 0x0000000629307819 */ /* 0x000fe200000012ff */
[----:B--2---:R-:W-:Y:S01]  /*4810*/  CS2R R80, SRZ ;  /* 0x0000000000507805 */ /* 0x004fe2000001ff00 */
[----:B------:R-:W-:Y:S01]  /*4820*/  LOP3.LUT P4, RZ, R49, 0x1, RZ, 0xc0, !PT ;  /* 0x0000000131ff7812 */ /* 0x000fe2000788c0ff */
[----:B------:R2:W-:Y:S01]  /*4830*/  LDGSTS.E [R191+0x2500], [R50.64], P1 ;  /* 0x0250000032bf7fae */ /* 0x0005e20008921844 */
[----:B------:R-:W-:Y:S01]  /*4840*/  LOP3.LUT P1, RZ, R48, 0x1, RZ, 0xc0, !PT ;  /* 0x0000000130ff7812 */ /* 0x000fe2000782c0ff */
[----:B---3--:R-:W-:Y:S01]  /*4850*/  CS2R R88, SRZ ;  /* 0x0000000000587805 */ /* 0x008fe2000001ff00 */
[C---:B------:R-:W-:Y:S01]  /*4860*/  SHF.R.U64 R49, R41.reuse, 0x2, RZ ;  /* 0x0000000229317819 */ /* 0x040fe200000012ff */
[----:B------:R3:W-:Y:S01]  /*4870*/  LDGSTS.E [R191+0x2900], [R58.64], P2 ;  /* 0x029000003abf7fae */ /* 0x0007e20009121844 */
[----:B------:R-:W-:Y:S01]  /*4880*/  SHF.R.U64 R48, R41, 0x1d, RZ ;  /* 0x0000001d29307819 */ /* 0x000fe200000012ff */
[----:B----4-:R-:W-:Y:S01]  /*4890*/  CS2R R96, SRZ ;  /* 0x0000000000607805 */ /* 0x010fe2000001ff00 */
[----:B------:R-:W-:Y:S01]  /*48a0*/  LOP3.LUT P2, RZ, R49, 0x1, RZ, 0xc0, !PT ;  /* 0x0000000131ff7812 */ /* 0x000fe2000784c0ff */
[----:B------:R4:W-:Y:S01]  /*48b0*/  LDGSTS.E [R191+0x2d00], [R66.64], P0 ;  /* 0x02d0000042bf7fae */ /* 0x0009e20008121844 */
[----:B------:R-:W-:-:S02]  /*48c0*/  LOP3.LUT P0, RZ, R48, 0x1, RZ, 0xc0, !PT ;  /* 0x0000000130ff7812 */ /* 0x000fc4000780c0ff */
[C---:B-1----:R-:W-:Y:S01]  /*48d0*/  SHF.R.U64 R43, R41.reuse, 0x19, RZ ;  /* 0x00000019292b7819 */ /* 0x042fe200000012ff */
[----:B------:R1:W-:Y:S01]  /*48e0*/  LDGSTS.E [R191+0x3100], [R74.64], P3 ;  /* 0x031000004abf7fae */ /* 0x0003e20009921844 */
[----:B------:R-:W-:Y:S01]  /*48f0*/  SHF.R.U64 R42, R41, 0x15, RZ ;  /* 0x00000015292a7819 */ /* 0x000fe200000012ff */
[----:B------:R-:W-:Y:S01]  /*4900*/  CS2R R48, SRZ ;  /* 0x0000000000307805 */ /* 0x000fe2000001ff00 */
[----:B------:R-:W-:Y:S01]  /*4910*/  LOP3.LUT P3, RZ, R43, 0x1, RZ, 0xc0, !PT ;  /* 0x000000012bff7812 */ /* 0x000fe2000786c0ff */
[----:B------:R1:W-:Y:S01]  /*4920*/  LDGSTS.E [R191+0x3500], [R82.64], P4 ;  /* 0x0350000052bf7fae */ /* 0x0003e2000a121844 */
[----:B------:R-:W-:Y:S01]  /*4930*/  LOP3.LUT P4, RZ, R42, 0x1, RZ, 0xc0, !PT ;  /* 0x000000012aff7812 */ /* 0x000fe2000788c0ff */
[----:B--2---:R-:W-:Y:S01]  /*4940*/  CS2R R50, SRZ ;  /* 0x0000000000327805 */ /* 0x004fe2000001ff00 */
[C---:B------:R-:W-:Y:S01]  /*4950*/  SHF.R.U64 R43, R41.reuse, 0x11, RZ ;  /* 0x00000011292b7819 */ /* 0x040fe200000012ff */
[----:B------:R2:W-:Y:S01]  /*4960*/  LDGSTS.E [R191+0x3900], [R90.64], P1 ;  /* 0x039000005abf7fae */ /* 0x0005e20008921844 */
[----:B------:R-:W-:Y:S01]  /*4970*/  SHF.R.U64 R42, R41, 0xd, RZ ;  /* 0x0000000d292a7819 */ /* 0x000fe200000012ff */
[----:B---3--:R-:W-:Y:S01]  /*4980*/  CS2R R58, SRZ ;  /* 0x00000000003a7805 */ /* 0x008fe2000001ff00 */
[----:B------:R-:W-:Y:S01]  /*4990*/  LOP3.LUT P1, RZ, R43, 0x1, RZ, 0xc0, !PT ;  /* 0x000000012bff7812 */ /* 0x000fe2000782c0ff */
[----:B------:R3:W-:Y:S01]  /*49a0*/  LDGSTS.E [R191+0x3d00], [R98.64], P2 ;  /* 0x03d0000062bf7fae */ /* 0x0007e20009121844 */
[C---:B------:R-:W-:Y:S01]  /*49b0*/  SHF.R.U64 R43, R41.reuse, 0x9, RZ ;  /* 0x00000009292b7819 */ /* 0x040fe200000012ff */
[----:B----4-:R-:W-:Y:S01]  /*49c0*/  CS2R R66, SRZ ;  /* 0x0000000000427805 */ /* 0x010fe2000001ff00 */
[----:B------:R-:W-:Y:S01]  /*49d0*/  LOP3.LUT P2, RZ, R42, 0x1, RZ, 0xc0, !PT ;  /* 0x000000012aff7812 */ /* 0x000fe2000784c0ff */
[----:B------:R4:W-:Y:S01]  /*49e0*/  LDGSTS.E [R190+0x2200], [R44.64], P0 ;  /* 0x022000002cbe7fae */ /* 0x0009e20008121844 */
[----:B------:R-:W-:Y:S01]  /*49f0*/  SHF.R.U64 R42, R41, 0x5, RZ ;  /* 0x00000005292a7819 */ /* 0x000fe200000012ff */
[----:B-1----:R-:W-:Y:S01]  /*4a00*/  CS2R R82, SRZ ;  /* 0x0000000000527805 */ /* 0x002fe2000001ff00 */
[----:B------:R-:W-:Y:S01]  /*4a10*/  LOP3.LUT P0, RZ, R43, 0x1, RZ, 0xc0, !PT ;  /* 0x000000012bff7812 */ /* 0x000fe2000780c0ff */
[----:B------:R1:W-:Y:S01]  /*4a20*/  LDGSTS.E [R190+0x2600], [R52.64], P3 ;  /* 0x0260000034be7fae */ /* 0x0003e20009921844 */
[C---:B------:R-:W-:Y:S01]  /*4a30*/  SHF.R.U64 R43, R41.reuse, 0x1, RZ ;  /* 0x00000001292b7819 */ /* 0x040fe200000012ff */
[----:B--2---:R-:W-:Y:S01]  /*4a40*/  CS2R R90, SRZ ;  /* 0x00000000005a7805 */ /* 0x004fe2000001ff00 */
[----:B------:R-:W-:Y:S01]  /*4a50*/  LOP3.LUT P3, RZ, R42, 0x1, RZ, 0xc0, !PT ;  /* 0x000000012aff7812 */ /* 0x000fe2000786c0ff */
[----:B------:R2:W-:Y:S01]  /*4a60*/  LDGSTS.E [R190+0x2a00], [R60.64], P4 ;  /* 0x02a000003cbe7fae */ /* 0x0005e2000a121844 */
[----:B------:R-:W-:Y:S01]  /*4a70*/  SHF.R.U64 R42, R41, 0x1c, RZ ;  /* 0x0000001c292a7819 */ /* 0x000fe200000012ff */
[----:B---3--:R-:W-:Y:S01]  /*4a80*/  CS2R R98, SRZ ;  /* 0x0000000000627805 */ /* 0x008fe2000001ff00 */
[----:B------:R-:W-:Y:S01]  /*4a90*/  LOP3.LUT P4, RZ, R43, 0x1, RZ, 0xc0, !PT ;  /* 0x000000012bff7812 */ /* 0x000fe2000788c0ff */
[----:B------:R3:W-:Y:S01]  /*4aa0*/  LDGSTS.E [R190+0x2e00], [R68.64], P1 ;  /* 0x02e0000044be7fae */ /* 0x0007e20008921844 */
[----:B------:R-:W-:-:S02]  /*4ab0*/  LOP3.LUT P1, RZ, R42, 0x1, RZ, 0xc0, !PT ;  /* 0x000000012aff7812 */ /* 0x000fc4000782c0ff */
[C---:B------:R-:W-:Y:S01]  /*4ac0*/  SHF.R.U64 R43, R41.reuse, 0x18, RZ ;  /* 0x00000018292b7819 */ /* 0x040fe200000012ff */
[----:B------:R4:W-:Y:S01]  /*4ad0*/  LDGSTS.E [R190+0x3200], [R76.64], P2 ;  /* 0x032000004cbe7fae */ /* 0x0009e20009121844 */
[----:B------:R-:W-:Y:S01]  /*4ae0*/  SHF.R.U64 R42, R41, 0x14, RZ ;  /* 0x00000014292a7819 */ /* 0x000fe200000012ff */
[----:B-1----:R-:W-:Y:S01]  /*4af0*/  CS2R R52, SRZ ;  /* 0x0000000000347805 */ /* 0x002fe2000001ff00 */
        /* <DEDUP_REMOVED lines=10> */
[----:B------:R-:W-:Y:S01]  /*4ba0*/  LOP3.LUT P4, RZ, R42, 0x1, RZ, 0xc0, !PT ;  /* 0x000000012aff7812 */ /* 0x000fe2000788c0ff */
[----:B----4-:R-:W-:Y:S01]  /*4bb0*/  CS2R R76, SRZ ;  /* 0x00000000004c7805 */ /* 0x010fe2000001ff00 */
[C---:B------:R-:W-:Y:S01]  /*4bc0*/  SHF.R.U64 R42, R41.reuse, 0x8, RZ ;  /* 0x00000008292a7819 */ /* 0x040fe200000012ff */
[----:B------:R1:W-:Y:S01]  /*4bd0*/  LDGSTS.E [R189+0x2300], [R46.64], P1 ;  /* 0x023000002ebd7fae */ /* 0x0003e20008921844 */
[----:B------:R-:W-:-:S02]  /*4be0*/  SHF.R.U64 R41, R41, 0x4, RZ ;  /* 0x0000000429297819 */ /* 0x000fc400000012ff */
[----:B------:R-:W-:Y:S01]  /*4bf0*/  LOP3.LUT P1, RZ, R42, 0x1, RZ, 0xc0, !PT ;  /* 0x000000012aff7812 */ /* 0x000fe2000782c0ff */
[----:B------:R4:W-:Y:S01]  /*4c00*/  LDGSTS.E [R189+0x2700], [R54.64], P2 ;  /* 0x0270000036bd7fae */ /* 0x0009e20009121844 */
[----:B------:R-:W-:Y:S01]  /*4c10*/  LOP3.LUT P2, RZ, R41, 0x1, RZ, 0xc0, !PT ;  /* 0x0000000129ff7812 */ /* 0x000fe2000784c0ff */
[----:B--2---:R-:W-:Y:S01]  /*4c20*/  CS2R R92, SRZ ;  /* 0x00000000005c7805 */ /* 0x004fe2000001ff00 */
[C---:B------:R-:W-:Y:S01]  /*4c30*/  IADD3 R41, R0.reuse, 0x2, RZ ;  /* 0x0000000200297810 */ /* 0x040fe20007ffe0ff */
[----:B------:R2:W-:Y:S01]  /*4c40*/  LDGSTS.E [R189+0x2b00], [R62.64], P0 ;  /* 0x02b000003ebd7fae */ /* 0x0005e20008121844 */
[----:B------:R-:W-:Y:S01]  /*4c50*/  ISETP.GE.AND P0, PT, R225, c[0x0][0x178], PT ;  /* 0x00005e00e1007a0c */ /* 0x000fe20003f06270 */
[----:B---3--:R-:W-:Y:S01]  /*4c60*/  CS2R R100, SRZ ;  /* 0x0000000000647805 */ /* 0x008fe2000001ff00 */
[----:B------:R-:W-:Y:S01]  /*4c70*/  IADD3 R42, R0, 0x1, RZ ;  /* 0x00000001002a7810 */ /* 0x000fe20007ffe0ff */
[----:B------:R3:W-:Y:S03]  /*4c80*/  LDGSTS.E [R189+0x2f00], [R70.64], P3 ;  /* 0x02f0000046bd7fae */ /* 0x0007e60009921844 */
[----:B------:R-:W-:Y:S01]  /*4c90*/  ISETP.LT.AND P3, PT, R42, c[0x0][0x17c], !P0 ;  /* 0x00005f002a007a0c */ /* 0x000fe20004761270 */
[----:B------:R1:W-:Y:S01]  /*4ca0*/  LDGSTS.E [R189+0x3300], [R78.64], P4 ;  /* 0x033000004ebd7fae */ /* 0x0003e2000a121844 */
[----:B------:R-:W-:Y:S01]  /*4cb0*/  ISETP.LT.AND P4, PT, R41, c[0x0][0x17c], !P0 ;  /* 0x00005f0029007a0c */ /* 0x000fe20004781270 */
[----:B------:R-:W-:Y:S01]  /*4cc0*/  IMAD.MOV.U32 R41, RZ, RZ, c[0x0][0x18c] ;  /* 0x00006300ff297624 */ /* 0x000fe200078e00ff */
[----:B------:R-:W-:Y:S01]  /*4cd0*/  IADD3 R42, R0, 0x3, RZ ;  /* 0x00000003002a7810 */ /* 0x000fe20007ffe0ff */
[----:B------:R1:W-:Y:S01]  /*4ce0*/  LDGSTS.E [R189+0x3700], [R86.64], P1 ;  /* 0x0370000056bd7fae */ /* 0x0003e20008921844 */
[----:B----4-:R-:W-:Y:S01]  /*4cf0*/  CS2R R54, SRZ ;  /* 0x0000000000367805 */ /* 0x010fe2000001ff00 */
[----:B------:R-:W-:Y:S01]  /*4d00*/  IMAD.SHL.U32 R41, R41, 0x20, RZ ;  /* 0x0000002029297824 */ /* 0x000fe200078e00ff */
[----:B------:R-:W-:Y:S01]  /*4d10*/  ISETP.LT.AND P1, PT, R42, c[0x0][0x17c], !P0 ;  /* 0x00005f002a007a0c */ /* 0x000fe20004721270 */
[----:B------:R4:W-:Y:S01]  /*4d20*/  LDGSTS.E [R189+0x3b00], [R94.64], P2 ;  /* 0x03b000005ebd7fae */ /* 0x0009e20009121844 */
[----:B------:R-:W-:Y:S01]  /*4d30*/  IADD3 R42, R0, 0x4, RZ ;  /* 0x00000004002a7810 */ /* 0x000fe20007ffe0ff */
[C---:B------:R-:W-:Y:S01]  /*4d40*/  IMAD.WIDE R104, R41.reuse, 0x4, R104 ;  /* 0x0000000429687825 */ /* 0x040fe200078e0268 */
[----:B---3--:R-:W-:Y:S01]  /*4d50*/  CS2R R70, SRZ ;  /* 0x0000000000467805 */ /* 0x008fe2000001ff00 */
[----:B------:R3:W-:Y:S01]  /*4d60*/  LDGSTS.E [R189+0x3f00], [R102.64], !P5 ;  /* 0x03f0000066bd7fae */ /* 0x0007e2000e921844 */
[----:B------:R-:W-:Y:S01]  /*4d70*/  ISETP.GE.AND P5, PT, R8, 0x20, PT ;  /* 0x000000200800780c */ /* 0x000fe20003fa6270 */
[C---:B------:R-:W-:Y:S01]  /*4d80*/  IMAD.WIDE R106, R41.reuse, 0x4, R106 ;  /* 0x00000004296a7825 */ /* 0x040fe200078e026a */
[----:B------:R-:W-:Y:S01]  /*4d90*/  ISETP.LT.AND P2, PT, R42, c[0x0][0x17c], !P0 ;  /* 0x00005f002a007a0c */ /* 0x000fe20004741270 */
[----:B------:R-:W0:Y:S01]  /*4da0*/  LDGDEPBAR ;  /* 0x00000000000079af */ /* 0x000e220000000000 */
[----:B-1----:R-:W-:Y:S01]  /*4db0*/  CS2R R78, SRZ ;  /* 0x00000000004e7805 */ /* 0x002fe2000001ff00 */
[C---:B------:R-:W-:Y:S01]  /*4dc0*/  IMAD.WIDE R108, R41.reuse, 0x4, R108 ;  /* 0x00000004296c7825 */ /* 0x040fe200078e026c */
[----:B--2---:R-:W-:Y:S01]  /*4dd0*/  CS2R R62, SRZ ;  /* 0x00000000003e7805 */ /* 0x004fe2000001ff00 */
[----:B------:R1:W-:Y:S01]  /*4de0*/  LDGSTS.E [R2+0x6000], [R104.64], P6 ;  /* 0x0600000068027fae */ /* 0x0003e2000b121844 */
[----:B----4-:R-:W-:Y:S01]  /*4df0*/  CS2R R94, SRZ ;  /* 0x00000000005e7805 */ /* 0x010fe2000001ff00 */
[----:B------:R-:W-:-:S02]  /*4e00*/  IMAD.WIDE R110, R41, 0x4, R110 ;  /* 0x00000004296e7825 */ /* 0x000fc400078e026e */
[----:B------:R2:W-:Y:S01]  /*4e10*/  LDGSTS.E [R2+0x6400], [R106.64], P6 ;  /* 0x064000006a027fae */ /* 0x0005e2000b121844 */
[----:B---3--:R-:W-:Y:S01]  /*4e20*/  CS2R R102, SRZ ;  /* 0x0000000000667805 */ /* 0x008fe2000001ff00 */
[C---:B-----5:R-:W-:Y:S02]  /*4e30*/  IMAD.WIDE R112, R41.reuse, 0x4, R112 ;  /* 0x0000000429707825 */ /* 0x060fe400078e0270 */
[----:B------:R3:W-:Y:S02]  /*4e40*/  LDGSTS.E [R2+0x6800], [R108.64], P6 ;  /* 0x068000006c027fae */ /* 0x0007e4000b121844 */
[C---:B------:R-:W-:Y:S02]  /*4e50*/  IMAD.WIDE R114, R41.reuse, 0x4, R114 ;  /* 0x0000000429727825 */ /* 0x040fe400078e0272 */
[----:B------:R4:W-:Y:S01]  /*4e60*/  LDGSTS.E [R2+0x6c00], [R110.64], P6 ;  /* 0x06c000006e027fae */ /* 0x0009e2000b121844 */
[----:B-1----:R-:W-:Y:S01]  /*4e70*/  CS2R R104, SRZ ;  /* 0x0000000000687805 */ /* 0x002fe2000001ff00 */
[----:B------:R-:W-:-:S02]  /*4e80*/  IMAD.WIDE R116, R41, 0x4, R116 ;  /* 0x0000000429747825 */ /* 0x000fc400078e0274 */
[----:B------:R1:W-:Y:S01]  /*4e90*/  LDGSTS.E [R2+0x7000], [R112.64], P6 ;  /* 0x0700000070027fae */ /* 0x0003e2000b121844 */
[----:B--2---:R-:W-:Y:S01]  /*4ea0*/  CS2R R106, SRZ ;  /* 0x00000000006a7805 */ /* 0x004fe2000001ff00 */
[C---:B------:R-:W-:Y:S02]  /*4eb0*/  IMAD.WIDE R118, R41.reuse, 0x4, R118 ;  /* 0x0000000429767825 */ /* 0x040fe400078e0276 */
[----:B------:R2:W-:Y:S01]  /*4ec0*/  LDGSTS.E [R2+0x7400], [R114.64], P6 ;  /* 0x0740000072027fae */ /* 0x0005e2000b121844 */
[----:B---3--:R-:W-:Y:S01]  /*4ed0*/  CS2R R108, SRZ ;  /* 0x00000000006c7805 */ /* 0x008fe2000001ff00 */
[C---:B------:R-:W-:Y:S02]  /*4ee0*/  IMAD.WIDE R120, R41.reuse, 0x4, R120 ;  /* 0x0000000429787825 */ /* 0x040fe400078e0278 */
[----:B------:R3:W-:Y:S01]  /*4ef0*/  LDGSTS.E [R2+0x7800], [R116.64], P6 ;  /* 0x0780000074027fae */ /* 0x0007e2000b121844 */
[----:B----4-:R-:W-:Y:S01]  /*4f00*/  CS2R R110, SRZ ;  /* 0x00000000006e7805 */ /* 0x010fe2000001ff00 */
[----:B------:R-:W-:-:S02]  /*4f10*/  IMAD.WIDE R122, R41, 0x4, R122 ;  /* 0x00000004297a7825 */ /* 0x000fc400078e027a */
[----:B------:R4:W-:Y:S01]  /*4f20*/  LDGSTS.E [R2+0x7c00], [R118.64], P6 ;  /* 0x07c0000076027fae */ /* 0x0009e2000b121844 */
[----:B-1----:R-:W-:Y:S01]  /*4f30*/  CS2R R112, SRZ ;  /* 0x0000000000707805 */ /* 0x002fe2000001ff00 */
[C---:B------:R-:W-:Y:S02]  /*4f40*/  IMAD.WIDE R124, R41.reuse, 0x4, R124 ;  /* 0x00000004297c7825 */ /* 0x040fe400078e027c */
[----:B------:R1:W-:Y:S01]  /*4f50*/  LDGSTS.E [R188+0x6100], [R120.64], P6 ;  /* 0x0610000078bc7fae */ /* 0x0003e2000b121844 */
[----:B--2---:R-:W-:Y:S01]  /*4f60*/  CS2R R114, SRZ ;  /* 0x0000000000727805 */ /* 0x004fe2000001ff00 */
[C---:B------:R-:W-:Y:S02]  /*4f70*/  IMAD.WIDE R126, R41.reuse, 0x4, R126 ;  /* 0x00000004297e7825 */ /* 0x040fe400078e027e */
[----:B------:R1:W-:Y:S01]  /*4f80*/  LDGSTS.E [R188+0x6500], [R122.64], P6 ;  /* 0x065000007abc7fae */ /* 0x0003e2000b121844 */
[----:B---3--:R-:W-:Y:S01]  /*4f90*/  CS2R R116, SRZ ;  /* 0x0000000000747805 */ /* 0x008fe2000001ff00 */
[----:B------:R-:W-:-:S02]  /*4fa0*/  IMAD.WIDE R128, R41, 0x4, R128 ;  /* 0x0000000429807825 */ /* 0x000fc400078e0280 */
[----:B------:R1:W-:Y:S01]  /*4fb0*/  LDGSTS.E [R188+0x6900], [R124.64], P6 ;  /* 0x069000007cbc7fae */ /* 0x0003e2000b121844 */
[----:B----4-:R-:W-:Y:S01]  /*4fc0*/  CS2R R118, SRZ ;  /* 0x0000000000767805 */ /* 0x010fe2000001ff00 */
[C---:B------:R-:W-:Y:S02]  /*4fd0*/  IMAD.WIDE R130, R41.reuse, 0x4, R130 ;  /* 0x0000000429827825 */ /* 0x040fe400078e0282 */
[----:B------:R1:W-:Y:S02]  /*4fe0*/  LDGSTS.E [R188+0x6d00], [R126.64], P6 ;  /* 0x06d000007ebc7fae */ /* 0x0003e4000b121844 */
[C---:B------:R-:W-:Y:S02]  /*4ff0*/  IMAD.WIDE R132, R41.reuse, 0x4, R132 ;  /* 0x0000000429847825 */ /* 0x040fe400078e0284 */
[----:B------:R1:W-:Y:S02]  /*5000*/  LDGSTS.E [R188+0x7100], [R128.64], P6 ;  /* 0x0710000080bc7fae */ /* 0x0003e4000b121844 */
[----:B------:R-:W-:-:S02]  /*5010*/  IMAD.WIDE R134, R41, 0x4, R134 ;  /* 0x0000000429867825 */ /* 0x000fc400078e0286 */
[----:B------:R1:W-:Y:S02]  /*5020*/  LDGSTS.E [R188+0x7500], [R130.64], P6 ;  /* 0x0750000082bc7fae */ /* 0x0003e4000b121844 */
        /* <DEDUP_REMOVED lines=30> */
[----:B------:R-:W-:Y:S02]  /*5210*/  IMAD.WIDE R166, R41, 0x4, R166 ;  /* 0x0000000429a67825 */ /* 0x000fe400078e02a6 */
[----:B------:R1:W-:Y:S04]  /*5220*/  LDGSTS.E [R186+0x7700], [R162.64], P6 ;  /* 0x07700000a2ba7fae */ /* 0x0003e8000b121844 */
[----:B------:R1:W-:Y:S04]  /*5230*/  LDGSTS.E [R186+0x7b00], [R164.64], P6 ;  /* 0x07b00000a4ba7fae */ /* 0x0003e8000b121844 */
[----:B------:R1:W-:Y:S04]  /*5240*/  LDGSTS.E [R186+0x7f00], [R166.64], P6 ;  /* 0x07f00000a6ba7fae */ /* 0x0003e8000b121844 */
[----:B------:R-:W0:Y:S01]  /*5250*/  LDGDEPBAR ;  /* 0x00000000000079af */ /* 0x000e220000000000 */
[----:B------:R-:W-:Y:S05]  /*5260*/  @!P5 BRA `(.L_x_0) ;  /* 0x000036d00000d947 */ /* 0x000fea0003800000 */
[C---:B------:R-:W-:Y:S01]  /*5270*/  IMAD.SHL.U32 R180, R41.reuse, 0x8, RZ ;  /* 0x0000000829b47824 */ /* 0x040fe200078e00ff */
[----:B------:R-:W-:Y:S01]  /*5280*/  SHF.R.S32.HI R42, RZ, 0x1f, R41 ;  /* 0x0000001fff2a7819 */ /* 0x000fe20000011429 */
[----:B------:R-:W-:Y:S01]  /*5290*/  IMAD.MOV.U32 R75, RZ, RZ, c[0x0][0x188] ;  /* 0x00006200ff4b7624 */ /* 0x000fe200078e00ff */
[----:B------:R-:W-:Y:S01]  /*52a0*/  SHF.R.S32.HI R45, RZ, 0x1f, R40 ;  /* 0x0000001fff2d7819 */ /* 0x000fe20000011428 */
[----:B------:R-:W-:Y:S01]  /*52b0*/  IMAD.MOV.U32 R73, RZ, RZ, c[0x0][0x188] ;  /* 0x00006200ff497624 */ /* 0x000fe200078e00ff */
[----:B------:R-:W-:Y:S01]  /*52c0*/  SHF.L.U64.HI R179, R41, 0x3, R42 ;  /* 0x0000000329b37819 */ /* 0x000fe2000001022a */
[----:B------:R-:W-:Y:S01]  /*52d0*/  IMAD.MOV.U32 R72, RZ, RZ, c[0x0][0x188] ;  /* 0x00006200ff487624 */ /* 0x000fe200078e00ff */
[-C--:B------:R-:W-:Y:S01]  /*52e0*/  LEA R55, P5, R40, R180.reuse, 0x2 ;  /* 0x000000b428377211 */ /* 0x080fe200078a10ff */
[----:B------:R-:W-:Y:S01]  /*52f0*/  IMAD R75, R75, 0xb, RZ ;  /* 0x0000000b4b4b7824 */ /* 0x000fe200078e02ff */
[----:B------:R-:W-:Y:S01]  /*5300*/  SHF.R.S32.HI R43, RZ, 0x1f, R36 ;  /* 0x0000001fff2b7819 */ /* 0x000fe20000011424 */
[----:B------:R-:W-:Y:S01]  /*5310*/  IMAD R72, R72, 0xa, RZ ;  /* 0x0000000a48487824 */ /* 0x000fe200078e02ff */
[-C--:B------:R-:W-:Y:S01]  /*5320*/  LEA R53, P6, R36, R180.reuse, 0x2 ;  /* 0x000000b424357211 */ /* 0x080fe200078c10ff */
[----:B------:R-:W-:Y:S01]  /*5330*/  IMAD R73, R73, 0x9, RZ ;  /* 0x0000000949497824 */ /* 0x000fe200078e02ff */
[-C--:B------:R-:W-:Y:S01]  /*5340*/  LEA.HI.X R56, R40, R179.reuse, R45, 0x2, P5 ;  /* 0x000000b328387211 */ /* 0x080fe200028f142d */
[----:B------:R-:W-:Y:S01]  /*5350*/  CS2R R80, SRZ ;  /* 0x0000000000507805 */ /* 0x000fe2000001ff00 */
[-C--:B------:R-:W-:Y:S01]  /*5360*/  LEA.HI.X R54, R36, R179.reuse, R43, 0x2, P6 ;  /* 0x000000b324367211 */ /* 0x080fe200030f142b */
[----:B------:R-:W-:Y:S01]  /*5370*/  CS2R R82, SRZ ;  /* 0x0000000000527805 */ /* 0x000fe2000001ff00 */
[----:B------:R-:W-:Y:S01]  /*5380*/  SHF.R.S32.HI R45, RZ, 0x1f, R32 ;  /* 0x0000001fff2d7819 */ /* 0x000fe20000011420 */
[----:B------:R-:W-:Y:S01]  /*5390*/  CS2R R68, SRZ ;  /* 0x0000000000447805 */ /* 0x000fe2000001ff00 */
[----:B------:R-:W-:Y:S01]  /*53a0*/  SHF.R.S32.HI R43, RZ, 0x1f, R28 ;  /* 0x0000001fff2b7819 */ /* 0x000fe2000001141c */
[----:B------:R-:W-:Y:S01]  /*53b0*/  CS2R R70, SRZ ;  /* 0x0000000000467805 */ /* 0x000fe2000001ff00 */
[-C--:B------:R-:W-:Y:S01]  /*53c0*/  LEA R51, P5, R32, R180.reuse, 0x2 ;  /* 0x000000b420337211 */ /* 0x080fe200078a10ff */
[----:B------:R-:W-:Y:S01]  /*53d0*/  CS2R R116, SRZ ;  /* 0x0000000000747805 */ /* 0x000fe2000001ff00 */
[-C--:B------:R-:W-:Y:S01]  /*53e0*/  LEA R49, P6, R28, R180.reuse, 0x2 ;  /* 0x000000b41c317211 */ /* 0x080fe200078c10ff */
[----:B------:R-:W-:Y:S01]  /*53f0*/  CS2R R118, SRZ ;  /* 0x0000000000767805 */ /* 0x000fe2000001ff00 */
        /* <DEDUP_REMOVED lines=22> */
[-C--:B-1----:R-:W-:Y:S01]  /*5560*/  LEA R128, P6, R27, R180.reuse, 0x2 ;  /* 0x000000b41b807211 */ /* 0x082fe200078c10ff */
        /* <DEDUP_REMOVED lines=11> */
[----:B------:R-:W-:Y:S01]  /*5620*/  LEA R136, P6, R34, R180, 0x2 ;  /* 0x000000b422887211 */ /* 0x000fe200078c10ff */
[----:B------:R-:W-:Y:S01]  /*5630*/  CS2R R64, SRZ ;  /* 0x0000000000407805 */ /* 0x000fe2000001ff00 */
[-C--:B------:R-:W-:Y:S01]  /*5640*/  LEA.HI.X R38, R38, R179.reuse, R31, 0x2, P5 ;  /* 0x000000b326267211 */ /* 0x080fe200028f141f */
[----:B------:R-:W-:Y:S01]  /*5650*/  CS2R R66, SRZ ;  /* 0x0000000000427805 */ /* 0x000fe2000001ff00 */
[----:B------:R-:W-:Y:S01]  /*5660*/  LEA.HI.X R131, R34, R179, R27, 0x2, P6 ;  /* 0x000000b322837211 */ /* 0x000fe200030f141b */
[----:B------:R-:W-:Y:S01]  /*5670*/  CS2R R60, SRZ ;  /* 0x00000000003c7805 */ /* 0x000fe2000001ff00 */
[----:B------:R-:W-:Y:S01]  /*5680*/  SHF.R.S32.HI R31, RZ, 0x1f, R30 ;  /* 0x0000001fff1f7819 */ /* 0x000fe2000001141e */
[----:B------:R-:W-:Y:S01]  /*5690*/  CS2R R62, SRZ ;  /* 0x00000000003e7805 */ /* 0x000fe2000001ff00 */
[----:B------:R-:W-:-:S02]  /*56a0*/  SHF.R.S32.HI R27, RZ, 0x1f, R26 ;  /* 0x0000001fff1b7819 */ /* 0x000fc4000001141a */
[-C--:B------:R-:W-:Y:S02]  /*56b0*/  LEA R138, P5, R30, R180.reuse, 0x2 ;  /* 0x000000b41e8a7211 */ /* 0x080fe400078a10ff */
[----:B------:R-:W-:Y:S02]  /*56c0*/  LEA R140, P6, R26, R180, 0x2 ;  /* 0x000000b41a8c7211 */ /* 0x000fe400078c10ff */
[-C--:B------:R-:W-:Y:S02]  /*56d0*/  LEA.HI.X R137, R30, R179.reuse, R31, 0x2, P5 ;  /* 0x000000b31e897211 */ /* 0x080fe400028f141f */
[----:B------:R-:W-:Y:S01]  /*56e0*/  LEA.HI.X R139, R26, R179, R27, 0x2, P6 ;  /* 0x000000b31a8b7211 */ /* 0x000fe200030f141b */
[----:B------:R-:W-:Y:S01]  /*56f0*/  IMAD.MOV.U32 R27, RZ, RZ, RZ ;  /* 0x000000ffff1b7224 */ /* 0x000fe200078e00ff */
[----:B------:R-:W-:Y:S02]  /*5700*/  SHF.R.S32.HI R28, RZ, 0x1f, R37 ;  /* 0x0000001fff1c7819 */ /* 0x000fe40000011425 */
[----:B------:R-:W-:-:S02]  /*5710*/  SHF.R.S32.HI R26, RZ, 0x1f, R33 ;  /* 0x0000001fff1a7819 */ /* 0x000fc40000011421 */
[-C--:B------:R-:W-:Y:S02]  /*5720*/  LEA R142, P5, R37, R180.reuse, 0x2 ;  /* 0x000000b4258e7211 */ /* 0x080fe400078a10ff */
[----:B------:R-:W-:Y:S02]  /*5730*/  LEA R144, P6, R33, R180, 0x2 ;  /* 0x000000b421907211 */ /* 0x000fe400078c10ff */
[-C--:B------:R-:W-:Y:S02]  /*5740*/  LEA.HI.X R141, R37, R179.reuse, R28, 0x2, P5 ;  /* 0x000000b3258d7211 */ /* 0x080fe400028f141c */
[----:B------:R-:W-:Y:S02]  /*5750*/  LEA.HI.X R143, R33, R179, R26, 0x2, P6 ;  /* 0x000000b3218f7211 */ /* 0x000fe400030f141a */
[----:B------:R-:W-:Y:S02]  /*5760*/  SHF.R.S32.HI R28, RZ, 0x1f, R29 ;  /* 0x0000001fff1c7819 */ /* 0x000fe4000001141d */
[----:B------:R-:W-:-:S02]  /*5770*/  SHF.R.S32.HI R26, RZ, 0x1f, R25 ;  /* 0x0000001fff1a7819 */ /* 0x000fc40000011419 */
[-C--:B------:R-:W-:Y:S02]  /*5780*/  LEA R146, P5, R29, R180.reuse, 0x2 ;  /* 0x000000b41d927211 */ /* 0x080fe400078a10ff */
[----:B------:R-:W-:Y:S02]  /*5790*/  LEA R148, P6, R25, R180, 0x2 ;  /* 0x000000b419947211 */ /* 0x000fe400078c10ff */
[-C--:B------:R-:W-:Y:S01]  /*57a0*/  LEA.HI.X R145, R29, R179.reuse, R28, 0x2, P5 ;  /* 0x000000b31d917211 */ /* 0x080fe200028f141c */
[----:B------:R-:W-:Y:S01]  /*57b0*/  IMAD.MOV.U32 R28, RZ, RZ, R170 ;  /* 0x000000ffff1c7224 */ /* 0x000fe200078e00aa */
[----:B------:R-:W-:Y:S01]  /*57c0*/  LEA.HI.X R147, R25, R179, R26, 0x2, P6 ;  /* 0x000000b319937211 */ /* 0x000fe200030f141a */
[----:B------:R-:W-:Y:S01]  /*57d0*/  IMAD.MOV.U32 R25, RZ, RZ, -0x1 ;  /* 0xffffffffff197424 */ /* 0x000fe200078e00ff */
[----:B------:R-:W-:Y:S02]  /*57e0*/  SHF.R.S32.HI R149, RZ, 0x1f, R24 ;  /* 0x0000001fff957819 */ /* 0x000fe40000011418 */
[----:B------:R-:W-:-:S02]  /*57f0*/  SHF.R.S32.HI R26, RZ, 0x1f, R23 ;  /* 0x0000001fff1a7819 */ /* 0x000fc40000011417 */
[CC--:B------:R-:W-:Y:S02]  /*5800*/  LEA R150, P5, R24.reuse, R180.reuse, 0x2 ;  /* 0x000000b418967211 */ /* 0x0c0fe400078a10ff */
[C---:B------:R-:W-:Y:S02]  /*5810*/  LEA R152, P6, R23.reuse, R180, 0x2 ;  /* 0x000000b417987211 */ /* 0x040fe400078c10ff */
[-C--:B------:R-:W-:Y:S02]  /*5820*/  LEA.HI.X R149, R24, R179.reuse, R149, 0x2, P5 ;  /* 0x000000b318957211 */ /* 0x080fe400028f1495 */
[----:B------:R-:W-:Y:S02]  /*5830*/  LEA.HI.X R151, R23, R179, R26, 0x2, P6 ;  /* 0x000000b317977211 */ /* 0x000fe400030f141a */
        /* <DEDUP_REMOVED lines=21> */
[CC--:B------:R-:W-:Y:S02]  /*5990*/  LEA R168, P6, R14.reuse, R180.reuse, 0x2 ;  /* 0x000000b40ea87211 */ /* 0x0c0fe400078c10ff */
[-C--:B------:R-:W-:Y:S02]  /*59a0*/  LEA.HI.X R165, R15, R179.reuse, R18, 0x2, P5 ;  /* 0x000000b30fa57211 */ /* 0x080fe400028f1412 */
[----:B------:R-:W-:Y:S02]  /*59b0*/  LEA.HI.X R167, R14, R179, R167, 0x2, P6 ;  /* 0x000000b30ea77211 */ /* 0x000fe400030f14a7 */
[----:B------:R-:W-:Y:S02]  /*59c0*/  SHF.R.S32.HI R14, RZ, 0x1f, R13 ;  /* 0x0000001fff0e7819 */ /* 0x000fe4000001140d */
[----:B------:R-:W-:-:S02]  /*59d0*/  LEA R37, P5, R13, R180, 0x2 ;  /* 0x000000b40d257211 */ /* 0x000fc400078a10ff */
[----:B------:R-:W-:Y:S02]  /*59e0*/  SHF.R.S32.HI R15, RZ, 0x1f, R10 ;  /* 0x0000001fff0f7819 */ /* 0x000fe4000001140a */
[----:B------:R-:W-:Y:S02]  /*59f0*/  LEA.HI.X R169, R13, R179, R14, 0x2, P5 ;  /* 0x000000b30da97211 */ /* 0x000fe400028f140e */
[----:B------:R-:W-:Y:S02]  /*5a00*/  SHF.R.S32.HI R171, RZ, 0x1f, R12 ;  /* 0x0000001fffab7819 */ /* 0x000fe4000001140c */
[----:B------:R-:W-:Y:S02]  /*5a10*/  LEA R172, P6, R12, R180, 0x2 ;  /* 0x000000b40cac7211 */ /* 0x000fe400078c10ff */
[----:B------:R-:W-:Y:S02]  /*5a20*/  LOP3.LUT R14, R7, 0x7, RZ, 0xc0, !PT ;  /* 0x00000007070e7812 */ /* 0x000fe400078ec0ff */
[----:B------:R-:W-:-:S02]  /*5a30*/  SHF.R.S32.HI R29, RZ, 0x1f, R16 ;  /* 0x0000001fff1d7819 */ /* 0x000fc40000011410 */
[----:B------:R-:W-:Y:S01]  /*5a40*/  SHF.L.U64.HI R10, R10, 0x2, R15 ;  /* 0x000000020a0a7819 */ /* 0x000fe2000001020f */
[----:B------:R-:W-:Y:S01]  /*5a50*/  IMAD R15, R14, 0x90, RZ ;  /* 0x000000900e0f7824 */ /* 0x000fe200078e02ff */
[----:B------:R-:W-:Y:S01]  /*5a60*/  LEA.HI.X R171, R12, R179, R171, 0x2, P6 ;  /* 0x000000b30cab7211 */ /* 0x000fe200030f14ab */
[----:B------:R-:W-:Y:S01]  /*5a70*/  IMAD.SHL.U32 R12, R7, 0x2, RZ ;  /* 0x00000002070c7824 */ /* 0x000fe200078e00ff */
[----:B------:R-:W-:Y:S02]  /*5a80*/  SHF.R.S32.HI R13, RZ, 0x1f, R8 ;  /* 0x0000001fff0d7819 */ /* 0x000fe40000011408 */
[----:B------:R-:W-:Y:S02]  /*5a90*/  SHF.L.U64.HI R29, R16, 0x2, R29 ;  /* 0x00000002101d7819 */ /* 0x000fe4000001021d */
[----:B------:R-:W-:Y:S02]  /*5aa0*/  SHF.R.S32.HI R18, RZ, 0x1f, R11 ;  /* 0x0000001fff127819 */ /* 0x000fe4000001140b */
[----:B------:R-:W-:-:S02]  /*5ab0*/  LEA R174, P5, R11, R180, 0x2 ;  /* 0x000000b40bae7211 */ /* 0x000fc400078a10ff */
[----:B------:R-:W-:Y:S02]  /*5ac0*/  SHF.R.S32.HI R16, RZ, 0x1f, R9 ;  /* 0x0000001fff107819 */ /* 0x000fe40000011409 */
[----:B------:R-:W-:Y:S02]  /*5ad0*/  LEA R176, P6, R9, R180, 0x2 ;  /* 0x000000b409b07211 */ /* 0x000fe400078c10ff */
[----:B------:R-:W-:Y:S01]  /*5ae0*/  LEA.HI R184, R13, R8, RZ, 0x5 ;  /* 0x000000080db87211 */ /* 0x000fe200078f28ff */
[----:B------:R-:W-:Y:S01]  /*5af0*/  IMAD.SHL.U32 R13, R41, 0x4, RZ ;  /* 0x00000004290d7824 */ /* 0x000fe200078e00ff */
[----:B------:R-:W-:Y:S02]  /*5b00*/  LEA.HI.X R11, R11, R179, R18, 0x2, P5 ;  /* 0x000000b30b0b7211 */ /* 0x000fe400028f1412 */
[C---:B------:R-:W-:Y:S02]  /*5b10*/  LOP3.LUT R8, R7.reuse, 0x20, RZ, 0xc0, !PT ;  /* 0x0000002007087812 */ /* 0x040fe400078ec0ff */
[----:B------:R-:W-:-:S02]  /*5b20*/  LOP3.LUT R182, R7, 0x3, RZ, 0xc0, !PT ;  /* 0x0000000307b67812 */ /* 0x000fc400078ec0ff */
[----:B------:R-:W-:Y:S01]  /*5b30*/  LEA.HI.X R175, R9, R179, R16, 0x2, P6 ;  /* 0x000000b309af7211 */ /* 0x000fe200030f1410 */
[----:B------:R-:W-:Y:S01]  /*5b40*/  IMAD.SHL.U32 R8, R8, 0x20, RZ ;  /* 0x0000002008087824 */ /* 0x000fe200078e00ff */
[----:B------:R-:W-:Y:S01]  /*5b50*/  LOP3.LUT R15, R15, 0x30, R12, 0x78, !PT ;  /* 0x000000300f0f7812 */ /* 0x000fe200078e780c */
[----:B------:R-:W-:Y:S01]  /*5b60*/  IMAD.MOV.U32 R9, RZ, RZ, 0x1 ;  /* 0x00000001ff097424 */ /* 0x000fe200078e00ff */
[----:B------:R-:W-:Y:S02]  /*5b70*/  LOP3.LUT R7, R7, 0x1c, RZ, 0xc0, !PT ;  /* 0x0000001c07077812 */ /* 0x000fe400078ec0ff */
[----:B------:R-:W-:Y:S02]  /*5b80*/  SHF.R.S32.HI R177, RZ, 0x1f, R6 ;  /* 0x0000001fffb17819 */ /* 0x000fe40000011406 */
[----:B------:R-:W-:Y:S01]  /*5b90*/  LEA R178, P5, R6, R180, 0x2 ;  /* 0x000000b406b27211 */ /* 0x000fe200078a10ff */
[----:B------:R-:W-:Y:S01]  /*5ba0*/  IMAD R182, R182, 0x120, R7 ;  /* 0x00000120b6b67824 */ /* 0x000fe200078e0207 */
[----:B------:R-:W-:-:S02]  /*5bb0*/  SHF.R.S32.HI R12, RZ, 0x1f, R5 ;  /* 0x0000001fff0c7819 */ /* 0x000fc40000011405 */
[C---:B------:R-:W-:Y:S02]  /*5bc0*/  LEA R180, P6, R5.reuse, R180, 0x2 ;  /* 0x000000b405b47211 */ /* 0x040fe400078c10ff */
[-C--:B------:R-:W-:Y:S02]  /*5bd0*/  LEA.HI.X R177, R6, R179.reuse, R177, 0x2, P5 ;  /* 0x000000b306b17211 */ /* 0x080fe400028f14b1 */
[----:B------:R-:W-:Y:S02]  /*5be0*/  LEA.HI.X R179, R5, R179, R12, 0x2, P6 ;  /* 0x000000b305b37211 */ /* 0x000fe400030f140c */
[----:B------:R-:W-:Y:S02]  /*5bf0*/  IADD3 R7, P6, R55, c[0x0][0x168], RZ ;  /* 0x00005a0037077a10 */ /* 0x000fe40007fde0ff */
[----:B------:R-:W-:Y:S02]  /*5c00*/  LEA R26, P5, R226, R4, 0x3 ;  /* 0x00000004e21a7211 */ /* 0x000fe400078a18ff */
[----:B------:R-:W-:-:S02]  /*5c10*/  IADD3.X R16, R56, c[0x0][0x16c], RZ, P6, !PT ;  /* 0x00005b0038107a10 */ /* 0x000fc400037fe4ff */
[----:B------:R-:W-:Y:S01]  /*5c20*/  IADD3 R14, P6, R53, c[0x0][0x168], RZ ;  /* 0x00005a00350e7a10 */ /* 0x000fe20007fde0ff */
[----:B------:R-:W-:Y:S01]  /*5c30*/  CS2R R56, SRZ ;  /* 0x0000000000387805 */ /* 0x000fe2000001ff00 */
[----:B------:R-:W-:Y:S02]  /*5c40*/  LOP3.LUT R183, R15, R8, RZ, 0xfc, !PT ;  /* 0x000000080fb77212 */ /* 0x000fe400078efcff */
[----:B------:R-:W-:Y:S02]  /*5c50*/  IADD3.X R4, R54, c[0x0][0x16c], RZ, P6, !PT ;  /* 0x00005b0036047a10 */ /* 0x000fe400037fe4ff */
[----:B------:R-:W-:Y:S01]  /*5c60*/  SHF.R.S32.HI R17, RZ, 0x1f, R224 ;  /* 0x0000001fff117819 */ /* 0x000fe200000114e0 */
[----:B------:R-:W-:Y:S01]  /*5c70*/  CS2R R54, SRZ ;  /* 0x0000000000367805 */ /* 0x000fe2000001ff00 */
[----:B------:R-:W-:Y:S02]  /*5c80*/  IADD3 R15, P6, R51, c[0x0][0x168], RZ ;  /* 0x00005a00330f7a10 */ /* 0x000fe40007fde0ff */
[----:B------:R-:W-:-:S02]  /*5c90*/  SHF.L.U64.HI R224, R224, 0x2, R17 ;  /* 0x00000002e0e07819 */ /* 0x000fc40000010211 */
[----:B------:R-:W-:Y:S02]  /*5ca0*/  IADD3.X R19, R52, c[0x0][0x16c], RZ, P6, !PT ;  /* 0x00005b0034137a10 */ /* 0x000fe400037fe4ff */
[----:B------:R-:W-:Y:S01]  /*5cb0*/  IADD3 R17, P6, R49, c[0x0][0x168], RZ ;  /* 0x00005a0031117a10 */ /* 0x000fe20007fde0ff */
[----:B------:R-:W-:Y:S01]  /*5cc0*/  CS2R R52, SRZ ;  /* 0x0000000000347805 */ /* 0x000fe2000001ff00 */
[----:B------:R-:W-:Y:S02]  /*5cd0*/  SHF.R.S32.HI R39, RZ, 0x1f, R226 ;  /* 0x0000001fff277819 */ /* 0x000fe400000114e2 */
[----:B------:R-:W-:Y:S02]  /*5ce0*/  IADD3.X R21, R50, c[0x0][0x16c], RZ, P6, !PT ;  /* 0x00005b0032157a10 */ /* 0x000fe400037fe4ff */
[----:B------:R-:W-:Y:S01]  /*5cf0*/  IADD3 R18, P6, R47, c[0x0][0x168], RZ ;  /* 0x00005a002f127a10 */ /* 0x000fe20007fde0ff */
[----:B------:R-:W-:Y:S01]  /*5d00*/  CS2R R50, SRZ ;  /* 0x0000000000327805 */ /* 0x000fe2000001ff00 */
[----:B------:R-:W-:-:S02]  /*5d10*/  SHF.R.S32.HI R212, RZ, 0x1f, R213 ;  /* 0x0000001fffd47819 */ /* 0x000fc400000114d5 */
[----:B------:R-:W-:Y:S02]  /*5d20*/  IADD3.X R5, R48, c[0x0][0x16c], RZ, P6, !PT ;  /* 0x00005b0030057a10 */ /* 0x000fe400037fe4ff */
[----:B------:R-:W-:Y:S01]  /*5d30*/  IADD3 R20, P6, R45, c[0x0][0x168], RZ ;  /* 0x00005a002d147a10 */ /* 0x000fe20007fde0ff */
[----:B------:R-:W-:Y:S01]  /*5d40*/  CS2R R48, SRZ ;  /* 0x0000000000307805 */ /* 0x000fe2000001ff00 */
[----:B------:R-:W-:Y:S02]  /*5d50*/  SHF.R.S32.HI R217, RZ, 0x1f, R232 ;  /* 0x0000001fffd97819 */ /* 0x000fe400000114e8 */
[----:B------:R-:W-:Y:S02]  /*5d60*/  IADD3.X R23, R46, c[0x0][0x16c], RZ, P6, !PT ;  /* 0x00005b002e177a10 */ /* 0x000fe400037fe4ff */
[----:B------:R-:W-:Y:S02]  /*5d70*/  IADD3 R22, P6, R43, c[0x0][0x168], RZ ;  /* 0x00005a002b167a10 */ /* 0x000fe40007fde0ff */
[----:B------:R-:W-:-:S02]  /*5d80*/  SHF.R.S32.HI R218, RZ, 0x1f, R231 ;  /* 0x0000001fffda7819 */ /* 0x000fc400000114e7 */
[----:B------:R-:W-:Y:S02]  /*5d90*/  IADD3.X R24, R44, c[0x0][0x16c], RZ, P6, !PT ;  /* 0x00005b002c187a10 */ /* 0x000fe400037fe4ff */
[----:B------:R-:W-:Y:S02]  /*5da0*/  IADD3 R128, P6, R128, c[0x0][0x168], RZ ;  /* 0x00005a0080807a10 */ /* 0x000fe40007fde0ff */
        /* <DEDUP_REMOVED lines=66> */
[----:B------:R-:W-:Y:S02]  /*61d0*/  LEA.HI.X R11, R226, R29, R39, 0x3, P5 ;  /* 0x0000001de20b7211 */ /* 0x000fe400028f1c27 */
[----:B------:R-:W-:Y:S02]  /*61e0*/  IADD3.X R175, R175, c[0x0][0x16c], RZ, P6, !PT ;  /* 0x00005b00afaf7a10 */ /* 0x000fe400037fe4ff */
[----:B------:R-:W-:Y:S02]  /*61f0*/  IADD3 R178, P6, R178, c[0x0][0x168], RZ ;  /* 0x00005a00b2b27a10 */ /* 0x000fe40007fde0ff */
[----:B------:R-:W-:-:S02]  /*6200*/  SHF.R.S32.HI R30, RZ, 0x1f, R237 ;  /* 0x0000001fff1e7819 */ /* 0x000fc400000114ed */
[----:B------:R-:W-:Y:S02]  /*6210*/  IADD3.X R177, R177, c[0x0][0x16c], RZ, P6, !PT ;  /* 0x00005b00b1b17a10 */ /* 0x000fe400037fe4ff */
[----:B------:R-:W-:Y:S02]  /*6220*/  SHF.R.S32.HI R214, RZ, 0x1f, R75 ;  /* 0x0000001fffd67819 */ /* 0x000fe4000001144b */
[----:B------:R-:W-:Y:S02]  /*6230*/  SHF.R.S32.HI R215, RZ, 0x1f, R72 ;  /* 0x0000001fffd77819 */ /* 0x000fe40000011448 */
[----:B------:R-:W-:Y:S02]  /*6240*/  SHF.R.S32.HI R216, RZ, 0x1f, R73 ;  /* 0x0000001fffd87819 */ /* 0x000fe40000011449 */
[----:B------:R-:W-:Y:S02]  /*6250*/  SHF.R.S32.HI R8, RZ, 0x1f, R227 ;  /* 0x0000001fff087819 */ /* 0x000fe400000114e3 */
[----:B------:R-:W-:-:S02]  /*6260*/  IADD3 R180, P6, R180, c[0x0][0x168], RZ ;  /* 0x00005a00b4b47a10 */ /* 0x000fc40007fde0ff */
[----:B------:R-:W-:Y:S02]  /*6270*/  IADD3 R26, P5, R26, c[0x0][0x160], RZ ;  /* 0x000058001a1a7a10 */ /* 0x000fe40007fbe0ff */
[----:B------:R-:W-:Y:S02]  /*6280*/  SHF.R.S32.HI R184, RZ, 0x5, R184 ;  /* 0x00000005ffb87819 */ /* 0x000fe400000114b8 */
[----:B------:R-:W-:Y:S02]  /*6290*/  SHF.L.U64.HI R212, R213, 0x2, R212 ;  /* 0x00000002d5d47819 */ /* 0x000fe400000102d4 */
[----:B------:R-:W-:Y:S02]  /*62a0*/  SHF.L.U64.HI R217, R232, 0x2, R217 ;  /* 0x00000002e8d97819 */ /* 0x000fe400000102d9 */
[----:B------:R-:W-:Y:S02]  /*62b0*/  SHF.L.U64.HI R218, R231, 0x2, R218 ;  /* 0x00000002e7da7819 */ /* 0x000fe400000102da */
[----:B------:R-:W-:-:S02]  /*62c0*/  SHF.L.U64.HI R219, R230, 0x2, R219 ;  /* 0x00000002e6db7819 */ /* 0x000fc400000102db */
[----:B------:R-:W-:Y:S02]  /*62d0*/  SHF.L.U64.HI R220, R221, 0x2, R220 ;  /* 0x00000002dddc7819 */ /* 0x000fe400000102dc */
[----:B------:R-:W-:Y:S02]  /*62e0*/  SHF.L.U64.HI R222, R229, 0x2, R222 ;  /* 0x00000002e5de7819 */ /* 0x000fe400000102de */
[----:B------:R-:W-:Y:S02]  /*62f0*/  SHF.L.U64.HI R223, R228, 0x2, R223 ;  /* 0x00000002e4df7819 */ /* 0x000fe400000102df */
[----:B------:R-:W-:Y:S02]  /*6300*/  SHF.L.U64.HI R12, R41, 0x2, R42 ;  /* 0x00000002290c7819 */ /* 0x000fe4000001022a */
[----:B------:R-:W-:Y:S02]  /*6310*/  SHF.L.U64.HI R194, R226, 0x2, R39 ;  /* 0x00000002e2c27819 */ /* 0x000fe40000010227 */
[----:B------:R-:W-:-:S02]  /*6320*/  IADD3.X R179, R179, c[0x0][0x16c], RZ, P6, !PT ;  /* 0x00005b00b3b37a10 */ /* 0x000fc400037fe4ff */
[----:B------:R-:W-:Y:S02]  /*6330*/  SHF.L.U64.HI R193, R238, 0x2, R193 ;  /* 0x00000002eec17819 */ /* 0x000fe400000102c1 */
[----:B------:R-:W-:Y:S02]  /*6340*/  SHF.L.U64.HI R195, R239, 0x2, R36 ;  /* 0x00000002efc37819 */ /* 0x000fe40000010224 */
        /* <DEDUP_REMOVED lines=21> */
[----:B------:R-:W-:-:S02]  /*64a0*/  LOP3.LUT R231, R182, 0x20, RZ, 0x3c, !PT ;  /* 0x00000020b6e77812 */ /* 0x000fc400078e3cff */
[C---:B------:R-:W-:Y:S02]  /*64b0*/  LOP3.LUT R230, R182.reuse, 0x40, RZ, 0x3c, !PT ;  /* 0x00000040b6e67812 */ /* 0x040fe400078e3cff */
[----:B------:R-:W-:Y:S02]  /*64c0*/  LOP3.LUT R229, R182, 0x60, RZ, 0x3c, !PT ;  /* 0x00000060b6e57812 */ /* 0x000fe400078e3cff */
[----:B------:R-:W-:Y:S02]  /*64d0*/  IADD3.X R11, R11, c[0x0][0x164], RZ, P5, !PT ;  /* 0x000059000b0b7a10 */ /* 0x000fe40002ffe4ff */
[----:B------:R-:W-:Y:S02]  /*64e0*/  IADD3 R232, R184, -0x2, RZ ;  /* 0xfffffffeb8e87810 */ /* 0x000fe40007ffe0ff */
[----:B------:R-:W-:Y:S02]  /*64f0*/  LOP3.LUT R228, R183, 0x40, RZ, 0x3c, !PT ;  /* 0x00000040b7e47812 */ /* 0x000fe400078e3cff */
.L_x_1:
[----:B------:R-:W-:-:S04]  /*6500*/  DEPBAR.LE SB0, 0x2 ;  /* 0x000080800000791a */ /* 0x000fc80000000000 */
[----:B------:R-:W-:Y:S01]  /*6510*/  IADD3 R25, R25, 0x1, RZ ;  /* 0x0000000119197810 */ /* 0x000fe20007ffe0ff */
[----:B------:R-:W-:Y:S01]  /*6520*/  BAR.SYNC.DEFER_BLOCKING 0x0 ;  /* 0x0000000000007b1d */ /* 0x000fe20000010000 */
[----:B------:R-:W-:Y:S02]  /*6530*/  ISETP.GT.AND P6, PT, R28, RZ, PT ;  /* 0x000000ff1c00720c */ /* 0x000fe40003fc4270 */
[----:B------:R-:W-:Y:S02]  /*6540*/  ISETP.GT.AND P5, PT, R25, 0x1, PT ;  /* 0x000000011900780c */ /* 0x000fe40003fa4270 */
[----:B------:R-:W-:Y:S02]  /*6550*/  IADD3 R9, R9, 0x1, RZ ;  /* 0x0000000109097810 */ /* 0x000fe40007ffe0ff */
[----:B------:R-:W-:Y:S02]  /*6560*/  SEL R25, R25, RZ, !P5 ;  /* 0x000000ff19197207 */ /* 0x000fe40006800000 */
[----:B------:R-:W-:-:S02]  /*6570*/  ISETP.GE.AND P5, PT, R27, R232, PT ;  /* 0x000000e81b00720c */ /* 0x000fc40003fa6270 */
[----:B------:R-:W-:Y:S01]  /*6580*/  IADD3 R27, R27, 0x1, RZ ;  /* 0x000000011b1b7810 */ /* 0x000fe20007ffe0ff */
[C---:B------:R-:W-:Y:S02]  /*6590*/  IMAD R31, R25.reuse, 0x2000, R182 ;  /* 0x00002000191f7824 */ /* 0x040fe400078e02b6 */
[C---:B------:R-:W-:Y:S02]  /*65a0*/  IMAD R8, R25.reuse, 0x2000, R231 ;  /* 0x0000200019087824 */ /* 0x040fe400078e02e7 */
[C---:B------:R-:W-:Y:S02]  /*65b0*/  IMAD R124, R25.reuse, 0x2000, R183 ;  /* 0x00002000197c7824 */ /* 0x040fe400078e02b7 */
[C---:B------:R-:W-:Y:S02]  /*65c0*/  IMAD R29, R25.reuse, 0x2000, R230 ;  /* 0x00002000191d7824 */ /* 0x040fe400078e02e6 */
[C---:B------:R-:W-:Y:S01]  /*65d0*/  IMAD R30, R25.reuse, 0x2000, R229 ;  /* 0x00002000191e7824 */ /* 0x040fe200078e02e5 */
[----:B------:R-:W-:Y:S04]  /*65e0*/  LDS R72, [R31] ;  /* 0x000000001f487984 */ /* 0x000fe80000000800 */
[----:B------:R-:W-:Y:S04]  /*65f0*/  LDS R74, [R31+0x400] ;  /* 0x000400001f4a7984 */ /* 0x000fe80000000800 */
[----:B------:R-:W-:Y:S04]  /*6600*/  LDS R73, [R8] ;  /* 0x0000000008497984 */ /* 0x000fe80000000800 */
[----:B------:R-:W-:Y:S04]  /*6610*/  LDS R75, [R8+0x400] ;  /* 0x00040000084b7984 */ /* 0x000fe80000000800 */
[----:B------:R-:W1:Y:S04]  /*6620*/  LDSM.16.M88.4 R44, [R124+0x4000] ;  /* 0x004000007c2c783b */ /* 0x000e680000000200 */
[----:B------:R-:W2:Y:S04]  /*6630*/  LDSM.16.M88.4 R40, [R124+0x4800] ;  /* 0x004800007c28783b */ /* 0x000ea80000000200 */
[----:B------:R-:W3:Y:S04]  /*6640*/  LDSM.16.M88.4 R36, [R124+0x5000] ;  /* 0x005000007c24783b */ /* 0x000ee80000000200 */
[----:B------:R-:W4:Y:S04]  /*6650*/  LDSM.16.M88.4 R32, [R124+0x5800] ;  /* 0x005800007c20783b */ /* 0x000f280000000200 */
[----:B------:R-:W-:Y:S04]  /*6660*/  LDS R120, [R29] ;  /* 0x000000001d787984 */ /* 0x000fe80000000800 */
[----:B------:R-:W-:Y:S04]  /*6670*/  LDS R122, [R29+0x400] ;  /* 0x000400001d7a7984 */ /* 0x000fe80000000800 */
[----:B------:R-:W-:Y:S04]  /*6680*/  LDS R121, [R30] ;  /* 0x000000001e797984 */ /* 0x000fe80000000800 */
[----:B------:R-:W5:Y:S04]  /*6690*/  LDS R123, [R30+0x400] ;  /* 0x000400001e7b7984 */ /* 0x000f680000000800 */
[----:B------:R-:W-:Y:S04]  /*66a0*/  LDS R124, [R31+0x800] ;  /* 0x000800001f7c7984 */ /* 0x000fe80000000800 */
[----:B------:R-:W-:Y:S01]  /*66b0*/  LDS R126, [R31+0xc00] ;  /* 0x000c00001f7e7984 */ /* 0x000fe20000000800 */
[C---:B-1----:R-:W-:Y:S03]  /*66c0*/  HMMA.1688.F32.TF32 R80, R72.reuse, R44, R80 ;  /* 0x0000002c4850723c */ /* 0x042fe60000081050 */
[----:B------:R-:W-:Y:S04]  /*66d0*/  LDS R125, [R8+0x800] ;  /* 0x00080000087d7984 */ /* 0x000fe80000000800 */
[----:B------:R-:W-:Y:S01]  /*66e0*/  LDS R127, [R8+0xc00] ;  /* 0x000c0000087f7984 */ /* 0x000fe20000000800 */
[C---:B--2---:R-:W-:Y:S03]  /*66f0*/  HMMA.1688.F32.TF32 R84, R72.reuse, R40, R68 ;  /* 0x000000284854723c */ /* 0x044fe60000081044 */
[----:B------:R-:W-:Y:S04]  /*6700*/  LDS R68, [R29+0x80] ;  /* 0x000080001d447984 */ /* 0x000fe80000000800 */
[----:B------:R-:W-:Y:S01]  /*6710*/  LDS R70, [R29+0x480] ;  /* 0x000480001d467984 */ /* 0x000fe20000000800 */
[C---:B---3--:R-:W-:Y:S03]  /*6720*/  HMMA.1688.F32.TF32 R116, R72.reuse, R36, R116 ;  /* 0x000000244874723c */ /* 0x048fe60000081074 */
[----:B------:R-:W-:Y:S04]  /*6730*/  LDS R69, [R30+0x80] ;  /* 0x000080001e457984 */ /* 0x000fe80000000800 */
[----:B------:R-:W1:Y:S01]  /*6740*/  LDS R71, [R30+0x480] ;  /* 0x000480001e477984 */ /* 0x000e620000000800 */
[----:B----4-:R-:W-:Y:S03]  /*6750*/  HMMA.1688.F32.TF32 R112, R72, R32, R112 ;  /* 0x000000204870723c */ /* 0x010fe60000081070 */
[----:B------:R-:W-:Y:S04]  /*6760*/  LDS R72, [R31+0x80] ;  /* 0x000080001f487984 */ /* 0x000fe80000000800 */
[----:B------:R-:W-:Y:S01]  /*6770*/  LDS R74, [R31+0x480] ;  /* 0x000480001f4a7984 */ /* 0x000fe20000000800 */
[C---:B-----5:R-:W-:Y:S03]  /*6780*/  HMMA.1688.F32.TF32 R92, R120.reuse, R44, R92 ;  /* 0x0000002c785c723c */ /* 0x060fe6000008105c */
[----:B------:R-:W-:Y:S04]  /*6790*/  LDS R73, [R8+0x80] ;  /* 0x0000800008497984 */ /* 0x000fe80000000800 */
[----:B------:R-:W2:Y:S01]  /*67a0*/  LDS R75, [R8+0x480] ;  /* 0x00048000084b7984 */ /* 0x000ea20000000800 */
[C---:B------:R-:W-:Y:S03]  /*67b0*/  HMMA.1688.F32.TF32 R88, R120.reuse, R40, R88 ;  /* 0x000000287858723c */ /* 0x040fe60000081058 */
[----:B------:R-:W-:Y:S04]  /*67c0*/  LDS R132, [R31+0x1800] ;  /* 0x001800001f847984 */ /* 0x000fe80000000800 */
[----:B------:R-:W-:Y:S01]  /*67d0*/  LDS R134, [R31+0x1c00] ;  /* 0x001c00001f867984 */ /* 0x000fe20000000800 */
[C---:B------:R-:W-:Y:S03]  /*67e0*/  HMMA.1688.F32.TF32 R76, R120.reuse, R36, R76 ;  /* 0x00000024784c723c */ /* 0x040fe6000008104c */
[----:B------:R-:W-:Y:S04]  /*67f0*/  LDS R133, [R8+0x1800] ;  /* 0x0018000008857984 */ /* 0x000fe80000000800 */
[----:B------:R-:W-:Y:S01]  /*6800*/  LDS R135, [R8+0x1c00] ;  /* 0x001c000008877984 */ /* 0x000fe20000000800 */
[----:B------:R-:W-:Y:S03]  /*6810*/  HMMA.1688.F32.TF32 R48, R120, R32, R48 ;  /* 0x000000207830723c */ /* 0x000fe60000081030 */
[----:B------:R-:W-:Y:S04]  /*6820*/  LDS R120, [R31+0x880] ;  /* 0x000880001f787984 */ /* 0x000fe80000000800 */
[----:B------:R-:W-:Y:S01]  /*6830*/  LDS R122, [R31+0xc80] ;  /* 0x000c80001f7a7984 */ /* 0x000fe20000000800 */
[C---:B-1----:R-:W-:Y:S03]  /*6840*/  HMMA.1688.F32.TF32 R56, R68.reuse, R44, R56 ;  /* 0x0000002c4438723c */ /* 0x042fe60000081038 */
[----:B------:R-:W-:Y:S04]  /*6850*/  LDS R121, [R8+0x880] ;  /* 0x0008800008797984 */ /* 0x000fe80000000800 */
[----:B------:R-:W1:Y:S01]  /*6860*/  LDS R123, [R8+0xc80] ;  /* 0x000c8000087b7984 */ /* 0x000e620000000800 */
[----:B------:R-:W-:Y:S08]  /*6870*/  HMMA.1688.F32.TF32 R64, R68, R40, R64 ;  /* 0x000000284440723c */ /* 0x000ff00000081040 */
[C---:B--2---:R-:W-:Y:S01]  /*6880*/  HMMA.1688.F32.TF32 R108, R72.reuse, R44, R108 ;  /* 0x0000002c486c723c */ /* 0x044fe2000008106c */
[----:B------:R-:W-:Y:S04]  /*6890*/  LDS R44, [R31+0x1080] ;  /* 0x001080001f2c7984 */ /* 0x000fe80000000800 */
[----:B------:R-:W-:Y:S03]  /*68a0*/  LDS R45, [R8+0x1080] ;  /* 0x00108000082d7984 */ /* 0x000fe60000000800 */
[C---:B------:R-:W-:Y:S08]  /*68b0*/  HMMA.1688.F32.TF32 R104, R72.reuse, R40, R104 ;  /* 0x000000284868723c */ /* 0x040ff00000081068 */
[C---:B------:R-:W-:Y:S08]  /*68c0*/  HMMA.1688.F32.TF32 R100, R72.reuse, R36, R100 ;  /* 0x000000244864723c */ /* 0x040ff00000081064 */
[----:B------:R-:W-:Y:S01]  /*68d0*/  HMMA.1688.F32.TF32 R96, R72, R32, R96 ;  /* 0x000000204860723c */ /* 0x000fe20000081060 */
[----:B------:R-:W-:Y:S04]  /*68e0*/  LDS R72, [R29+0x800] ;  /* 0x000800001d487984 */ /* 0x000fe80000000800 */
[----:B------:R-:W-:Y:S03]  /*68f0*/  LDS R74, [R29+0xc00] ;  /* 0x000c00001d4a7984 */ /* 0x000fe60000000800 */
[C---:B------:R-:W-:Y:S01]  /*6900*/  HMMA.1688.F32.TF32 R52, R68.reuse, R36, R52 ;  /* 0x000000244434723c */ /* 0x040fe20000081034 */
[----:B------:R-:W-:Y:S04]  /*6910*/  LDS R73, [R30+0x800] ;  /* 0x000800001e497984 */ /* 0x000fe80000000800 */
[----:B------:R-:W2:Y:S03]  /*6920*/  LDS R75, [R30+0xc00] ;  /* 0x000c00001e4b7984 */ /* 0x000ea60000000800 */
[----:B------:R-:W-:Y:S01]  /*6930*/  HMMA.1688.F32.TF32 R60, R68, R32, R60 ;  /* 0x00000020443c723c */ /* 0x000fe2000008103c */
[----:B------:R-:W-:Y:S04]  /*6940*/  LDS R68, [R29+0x880] ;  /* 0x000880001d447984 */ /* 0x000fe80000000800 */
[----:B------:R-:W-:Y:S03]  /*6950*/  LDS R70, [R29+0xc80] ;  /* 0x000c80001d467984 */ /* 0x000fe60000000800 */
[-C--:B------:R-:W-:Y:S01]  /*6960*/  HMMA.1688.F32.TF32 R84, R124, R42.reuse, R84 ;  /* 0x0000002a7c54723c */ /* 0x080fe20000081054 */
[----:B------:R-:W-:Y:S04]  /*6970*/  LDS R69, [R30+0x880] ;  /* 0x000880001e457984 */ /* 0x000fe80000000800 */
[----:B------:R-:W3:Y:S03]  /*6980*/  LDS R71, [R30+0xc80] ;  /* 0x000c80001e477984 */ /* 0x000ee60000000800 */
[C---:B-1----:R-:W-:Y:S01]  /*6990*/  HMMA.1688.F32.TF32 R104, R120.reuse, R42, R104 ;  /* 0x0000002a7868723c */ /* 0x042fe20000081068 */
[----:B------:R-:W-:Y:S04]  /*69a0*/  LDS R36, [R29+0x1080] ;  /* 0x001080001d247984 */ /* 0x000fe80000000800 */
[----:B------:R-:W-:Y:S03]  /*69b0*/  LDS R37, [R30+0x1080] ;  /* 0x001080001e257984 */ /* 0x000fe60000000800 */
[C---:B------:R-:W-:Y:S08]  /*69c0*/  HMMA.1688.F32.TF32 R108, R120.reuse, R46, R108 ;  /* 0x0000002e786c723c */ /* 0x040ff0000008106c */
[----:B------:R-:W-:Y:S08]  /*69d0*/  HMMA.1688.F32.TF32 R100, R120, R38, R100 ;  /* 0x000000267864723c */ /* 0x000ff00000081064 */
[----:B--2---:R-:W-:Y:S08]  /*69e0*/  HMMA.1688.F32.TF32 R88, R72, R42, R88 ;  /* 0x0000002a4858723c */ /* 0x004ff00000081058 */
[----:B------:R-:W-:Y:S01]  /*69f0*/  HMMA.1688.F32.TF32 R96, R120, R34, R96 ;  /* 0x000000227860723c */ /* 0x000fe20000081060 */
[----:B------:R-:W-:Y:S04]  /*6a00*/  LDS R120, [R31+0x1000] ;  /* 0x001000001f787984 */ /* 0x000fe80000000800 */
[----:B------:R-:W-:Y:S03]  /*6a10*/  LDS R122, [R31+0x1400] ;  /* 0x001400001f7a7984 */ /* 0x000fe60000000800 */
[C---:B---3--:R-:W-:Y:S01]  /*6a20*/  HMMA.1688.F32.TF32 R56, R68.reuse, R46, R56 ;  /* 0x0000002e4438723c */ /* 0x048fe20000081038 */
[----:B------:R-:W-:Y:S04]  /*6a30*/  LDS R121, [R8+0x1000] ;  /* 0x0010000008797984 */ /* 0x000fe80000000800 */
[----:B------:R-:W-:Y:S03]  /*6a40*/  LDS R123, [R8+0x1400] ;  /* 0x00140000087b7984 */ /* 0x000fe60000000800 */
[C---:B------:R-:W-:Y:S08]  /*6a50*/  HMMA.1688.F32.TF32 R40, R68.reuse, R42, R64 ;  /* 0x0000002a4428723c */ /* 0x040ff00000081040 */
[C---:B------:R-:W-:Y:S08]  /*6a60*/  HMMA.1688.F32.TF32 R52, R68.reuse, R38, R52 ;  /* 0x000000264434723c */ /* 0x040ff00000081034 */
[----:B------:R-:W-:Y:S07]  /*6a70*/  HMMA.1688.F32.TF32 R68, R68, R34, R60 ;  /* 0x000000224444723c */ /* 0x000fee000008103c */
[----:B------:R-:W-:Y:S01]  /*6a80*/  IMAD R60, R25, 0x2000, R228 ;  /* 0x00002000193c7824 */ /* 0x000fe200078e02e4 */
[-C--:B------:R-:W-:Y:S04]  /*6a90*/  HMMA.1688.F32.TF32 R116, R124, R38.reuse, R116 ;  /* 0x000000267c74723c */ /* 0x080fe80000081074 */
[----:B------:R-:W1:Y:S04]  /*6aa0*/  LDSM.16.M88.4 R64, [R60+0x4800] ;  /* 0x004800003c40783b */ /* 0x000e680000000200 */
[----:B------:R-:W-:Y:S01]  /*6ab0*/  HMMA.1688.F32.TF32 R76, R72, R38, R76 ;  /* 0x00000026484c723c */ /* 0x000fe2000008104c */
[----:B------:R-:W-:Y:S04]  /*6ac0*/  LDS R38, [R29+0x1480] ;  /* 0x001480001d267984 */ /* 0x000fe80000000800 */
[----:B------:R-:W2:Y:S03]  /*6ad0*/  LDS R39, [R30+0x1480] ;  /* 0x001480001e277984 */ /* 0x000ea60000000800 */
[C---:B------:R-:W-:Y:S08]  /*6ae0*/  HMMA.1688.F32.TF32 R80, R124.reuse, R46, R80 ;  /* 0x0000002e7c50723c */ /* 0x040ff00000081050 */
[-C--:B------:R-:W-:Y:S08]  /*6af0*/  HMMA.1688.F32.TF32 R112, R124, R34.reuse, R112 ;  /* 0x000000227c70723c */ /* 0x080ff00000081070 */
[C---:B------:R-:W-:Y:S01]  /*6b00*/  HMMA.1688.F32.TF32 R48, R72.reuse, R34, R48 ;  /* 0x000000224830723c */ /* 0x040fe20000081030 */
[----:B------:R-:W3:Y:S07]  /*6b10*/  LDSM.16.M88.4 R32, [R60+0x4000] ;  /* 0x004000003c20783b */ /* 0x000eee0000000200 */
[----:B------:R-:W-:Y:S01]  /*6b20*/  HMMA.1688.F32.TF32 R92, R72, R46, R92 ;  /* 0x0000002e485c723c */ /* 0x000fe2000008105c */
[----:B------:R-:W-:Y:S04]  /*6b30*/  LDS R72, [R29+0x1000] ;  /* 0x001000001d487984 */ /* 0x000fe80000000800 */
[----:B------:R-:W-:Y:S03]  /*6b40*/  LDS R74, [R29+0x1400] ;  /* 0x001400001d4a7984 */ /* 0x000fe60000000800 */
[-C--:B-1----:R-:W-:Y:S01]  /*6b50*/  HMMA.1688.F32.TF32 R124, R120, R64.reuse, R84 ;  /* 0x00000040787c723c */ /* 0x082fe20000081054 */
[----:B------:R-:W-:Y:S04]  /*6b60*/  LDS R73, [R30+0x1000] ;  /* 0x001000001e497984 */ /* 0x000fe80000000800 */
[----:B------:R-:W1:Y:S03]  /*6b70*/  LDS R75, [R30+0x1400] ;  /* 0x001400001e4b7984 */ /* 0x000e660000000800 */
[----:B--2---:R-:W-:Y:S01]  /*6b80*/  HMMA.1688.F32.TF32 R84, R36, R64, R40 ;  /* 0x000000402454723c */ /* 0x004fe20000081028 */
[----:B------:R-:W-:Y:S04]  /*6b90*/  LDSM.16.M88.4 R40, [R60+0x5000] ;  /* 0x005000003c28783b */ /* 0x000fe80000000200 */
[----:B------:R-:W-:Y:S04]  /*6ba0*/  LDS R46, [R31+0x1480] ;  /* 0x001480001f2e7984 */ /* 0x000fe80000000800 */
[----:B------:R-:W2:Y:S04]  /*6bb0*/  LDS R47, [R8+0x1480] ;  /* 0x00148000082f7984 */ /* 0x000ea80000000800 */
[----:B------:R-:W4:Y:S01]  /*6bc0*/  LDSM.16.M88.4 R60, [R60+0x5800] ;  /* 0x005800003c3c783b */ /* 0x000f220000000200 */
[-C--:B---3--:R-:W-:Y:S08]  /*6bd0*/  HMMA.1688.F32.TF32 R80, R120, R32.reuse, R80 ;  /* 0x000000207850723c */ /* 0x088ff00000081050 */
[-C--:B------:R-:W-:Y:S08]  /*6be0*/  HMMA.1688.F32.TF32 R56, R36, R32.reuse, R56 ;  /* 0x000000202438723c */ /* 0x080ff00000081038 */
[C---:B-1----:R-:W-:Y:S08]  /*6bf0*/  HMMA.1688.F32.TF32 R92, R72.reuse, R32, R92 ;  /* 0x00000020485c723c */ /* 0x042ff0000008105c */
[----:B------:R-:W-:Y:S08]  /*6c00*/  HMMA.1688.F32.TF32 R88, R72, R64, R88 ;  /* 0x000000404858723c */ /* 0x000ff00000081058 */
[C---:B--2---:R-:W-:Y:S07]  /*6c10*/  HMMA.1688.F32.TF32 R108, R44.reuse, R32, R108 ;  /* 0x000000202c6c723c */ /* 0x044fee000008106c */
[----:B------:R-:W-:Y:S01]  /*6c20*/  SEL R32, RZ, 0x4, !P6 ;  /* 0x00000004ff207807 */ /* 0x000fe20007000000 */
[----:B------:R-:W-:Y:S01]  /*6c30*/  HMMA.1688.F32.TF32 R104, R44, R64, R104 ;  /* 0x000000402c68723c */ /* 0x000fe20000081068 */
[----:B------:R-:W-:Y:S01]  /*6c40*/  ISETP.GT.AND P6, PT, R9, 0x1, PT ;  /* 0x000000010900780c */ /* 0x000fe20003fc4270 */
[----:B------:R-:W-:Y:S01]  /*6c50*/  IMAD.MOV.U32 R33, RZ, RZ, c[0x0][0x188] ;  /* 0x00006200ff217624 */ /* 0x000fe200078e00ff */
[----:B------:R-:W-:-:S02]  /*6c60*/  SEL R32, R32, RZ, !P5 ;  /* 0x000000ff20207207 */ /* 0x000fc40006800000 */
[----:B------:R-:W-:Y:S01]  /*6c70*/  SEL R9, R9, RZ, !P6 ;  /* 0x000000ff09097207 */ /* 0x000fe20007000000 */
[----:B------:R-:W-:Y:S01]  /*6c80*/  IMAD.SHL.U32 R33, R33, 0x8, RZ ;  /* 0x0000000821217824 */ /* 0x000fe200078e00ff */
[----:B------:R-:W-:Y:S01]  /*6c90*/  ISETP.NE.U32.AND P6, PT, R32, RZ, PT ;  /* 0x000000ff2000720c */ /* 0x000fe20003fc5070 */
[C---:B------:R-:W-:Y:S08]  /*6ca0*/  HMMA.1688.F32.TF32 R116, R120.reuse, R40, R116 ;  /* 0x000000287874723c */ /* 0x040ff00000081074 */
[----:B----4-:R-:W-:Y:S01]  /*6cb0*/  HMMA.1688.F32.TF32 R112, R120, R60, R112 ;  /* 0x0000003c7870723c */ /* 0x010fe20000081070 */
[----:B------:R-:W-:Y:S04]  /*6cc0*/  LDS R120, [R31+0x1880] ;  /* 0x001880001f787984 */ /* 0x000fe80000000800 */
[----:B------:R1:W-:Y:S03]  /*6cd0*/  LDS R122, [R31+0x1c80] ;  /* 0x001c80001f7a7984 */ /* 0x0003e60000000800 */
[----:B------:R-:W-:Y:S01]  /*6ce0*/  HMMA.1688.F32.TF32 R76, R72, R40, R76 ;  /* 0x00000028484c723c */ /* 0x000fe2000008104c */
[----:B------:R-:W-:Y:S04]  /*6cf0*/  LDS R121, [R8+0x1880] ;  /* 0x0018800008797984 */ /* 0x000fe80000000800 */
[----:B------:R2:W3:Y:S01]  /*6d00*/  LDS R123, [R8+0x1c80] ;  /* 0x001c8000087b7984 */ /* 0x0004e20000000800 */
[----:B-1----:R-:W-:-:S02]  /*6d10*/  IMAD.MOV.U32 R31, RZ, RZ, R11 ;  /* 0x000000ffff1f7224 */ /* 0x002fc400078e000b */
[----:B------:R-:W-:Y:S01]  /*6d20*/  HMMA.1688.F32.TF32 R48, R72, R60, R48 ;  /* 0x0000003c4830723c */ /* 0x000fe20000081030 */
[----:B------:R-:W-:Y:S04]  /*6d30*/  LDS R72, [R29+0x1800] ;  /* 0x001800001d487984 */ /* 0x000fe80000000800 */
[----:B------:R-:W-:Y:S01]  /*6d40*/  LDS R74, [R29+0x1c00] ;  /* 0x001c00001d4a7984 */ /* 0x000fe20000000800 */
[----:B--2---:R-:W-:Y:S02]  /*6d50*/  IMAD R8, R9, 0x2000, R192 ;  /* 0x0000200009087824 */ /* 0x004fe400078e02c0 */
[C---:B------:R-:W-:Y:S01]  /*6d60*/  HMMA.1688.F32.TF32 R100, R44.reuse, R40, R100 ;  /* 0x000000282c64723c */ /* 0x040fe20000081064 */
[----:B------:R-:W-:Y:S04]  /*6d70*/  LDS R73, [R30+0x1800] ;  /* 0x001800001e497984 */ /* 0x000fe80000000800 */
[----:B------:R-:W1:Y:S03]  /*6d80*/  LDS R75, [R30+0x1c00] ;  /* 0x001c00001e4b7984 */ /* 0x000e660000000800 */
[----:B------:R-:W-:Y:S01]  /*6d90*/  HMMA.1688.F32.TF32 R96, R44, R60, R96 ;  /* 0x0000003c2c60723c */ /* 0x000fe20000081060 */
[----:B------:R-:W-:Y:S04]  /*6da0*/  LDS R44, [R29+0x1880] ;  /* 0x001880001d2c7984 */ /* 0x000fe80000000800 */
[----:B------:R-:W-:Y:S03]  /*6db0*/  LDS R46, [R29+0x1c80] ;  /* 0x001c80001d2e7984 */ /* 0x000fe60000000800 */
[C---:B------:R-:W-:Y:S01]  /*6dc0*/  HMMA.1688.F32.TF32 R52, R36.reuse, R40, R52 ;  /* 0x000000282434723c */ /* 0x040fe20000081034 */
[----:B------:R-:W-:Y:S04]  /*6dd0*/  LDS R45, [R30+0x1880] ;  /* 0x001880001e2d7984 */ /* 0x000fe80000000800 */
[----:B------:R2:W4:Y:S03]  /*6de0*/  LDS R47, [R30+0x1c80] ;  /* 0x001c80001e2f7984 */ /* 0x0005260000000800 */
[----:B------:R-:W-:Y:S01]  /*6df0*/  HMMA.1688.F32.TF32 R36, R36, R60, R68 ;  /* 0x0000003c2424723c */ /* 0x000fe20000081044 */
[----:B--2---:R-:W-:Y:S01]  /*6e00*/  IMAD.MOV.U32 R30, RZ, RZ, R26 ;  /* 0x000000ffff1e7224 */ /* 0x004fe200078e001a */
[----:B------:R-:W-:Y:S06]  /*6e10*/  BAR.SYNC.DEFER_BLOCKING 0x0 ;  /* 0x0000000000007b1d */ /* 0x000fec0000010000 */
[C---:B------:R-:W-:Y:S08]  /*6e20*/  HMMA.1688.F32.TF32 R68, R132.reuse, R66, R124 ;  /* 0x000000428444723c */ /* 0x040ff0000008107c */
[----:B------:R-:W-:Y:S08]  /*6e30*/  HMMA.1688.F32.TF32 R112, R132, R62, R112 ;  /* 0x0000003e8470723c */ /* 0x000ff00000081070 */
[----:B---3--:R-:W-:Y:S01]  /*6e40*/  HMMA.1688.F32.TF32 R104, R120, R66, R104 ;  /* 0x000000427868723c */ /* 0x008fe20000081068 */
[----:B------:R-:W-:Y:S01]  /*6e50*/  @!PT LDS RZ, [RZ] ;  /* 0x00000000fffff984 */ /* 0x000fe20000000800 */
[----:B------:R-:W-:Y:S01]  /*6e60*/  @!PT LDS RZ, [RZ] ;  /* 0x00000000fffff984 */ /* 0x000fe20000000800 */
[----:B------:R-:W-:Y:S01]  /*6e70*/  @!PT LDS RZ, [RZ] ;  /* 0x00000000fffff984 */ /* 0x000fe20000000800 */
[----:B------:R2:W-:Y:S01]  /*6e80*/  LDGSTS.E [R8], [R30.64], P6 ;  /* 0x000000001e087fae */ /* 0x0005e2000b121844 */
[----:B------:R-:W-:-:S06]  /*6e90*/  ISETP.GT.AND P6, PT, R28, 0x4, PT ;  /* 0x000000041c00780c */ /* 0x000fcc0003fc4270 */
[----:B------:R-:W-:Y:S01]  /*6ea0*/  HMMA.1688.F32.TF32 R96, R120, R62, R96 ;  /* 0x0000003e7860723c */ /* 0x000fe20000081060 */
[----:B------:R-:W-:-:S04]  /*6eb0*/  SEL R32, RZ, 0x4, !P6 ;  /* 0x00000004ff207807 */ /* 0x000fc80007000000 */
[----:B------:R-:W-:-:S03]  /*6ec0*/  SEL R32, R32, RZ, !P5 ;  /* 0x000000ff20207207 */ /* 0x000fc60006800000 */
[----:B-1----:R-:W-:Y:S01]  /*6ed0*/  HMMA.1688.F32.TF32 R88, R72, R66, R88 ;  /* 0x000000424858723c */ /* 0x002fe20000081058 */
[----:B--2---:R-:W-:-:S05]  /*6ee0*/  LEA R30, P6, R227, R26, 0x2 ;  /* 0x0000001ae31e7211 */ /* 0x004fca00078c10ff */
[----:B------:R-:W-:Y:S01]  /*6ef0*/  IMAD.X R31, R11, 0x1, R221, P6 ;  /* 0x000000010b1f7824 */ /* 0x000fe200030e06dd */
[----:B------:R-:W-:Y:S01]  /*6f00*/  ISETP.NE.U32.AND P6, PT, R32, RZ, PT ;  /* 0x000000ff2000720c */ /* 0x000fe20003fc5070 */
[----:B------:R-:W-:Y:S01]  /*6f10*/  IMAD.MOV.U32 R32, RZ, RZ, c[0x0][0x188] ;  /* 0x00006200ff207624 */ /* 0x000fe200078e00ff */
[----:B------:R-:W-:Y:S03]  /*6f20*/  HMMA.1688.F32.TF32 R48, R72, R62, R48 ;  /* 0x0000003e4830723c */ /* 0x000fe60000081030 */
[----:B------:R-:W-:-:S05]  /*6f30*/  IMAD R32, R32, 0x5, RZ ;  /* 0x0000000520207824 */ /* 0x000fca00078e02ff */
[----:B------:R-:W-:Y:S03]  /*6f40*/  HMMA.1688.F32.TF32 R80, R132, R34, R80 ;  /* 0x000000228450723c */ /* 0x000fe60000081050 */
[----:B------:R1:W-:Y:S01]  /*6f50*/  LDGSTS.E [R8+0x400], [R30.64], P6 ;  /* 0x004000001e087fae */ /* 0x0003e2000b121844 */
[----:B------:R-:W-:-:S04]  /*6f60*/  ISETP.GT.AND P6, PT, R28, 0x8, PT ;  /* 0x000000081c00780c */ /* 0x000fc80003fc4270 */
[----:B------:R-:W-:Y:S01]  /*6f70*/  SEL R29, RZ, 0x4, !P6 ;  /* 0x00000004ff1d7807 */ /* 0x000fe20007000000 */
[----:B------:R-:W-:Y:S03]  /*6f80*/  HMMA.1688.F32.TF32 R116, R132, R42, R116 ;  /* 0x0000002a8474723c */ /* 0x000fe60000081074 */
[----:B------:R-:W-:Y:S02]  /*6f90*/  SEL R29, R29, RZ, !P5 ;  /* 0x000000ff1d1d7207 */ /* 0x000fe40006800000 */
[----:B-1----:R-:W-:-:S03]  /*6fa0*/  LEA R30, P6, R33, R26, 0x2 ;  /* 0x0000001a211e7211 */ /* 0x002fc600078c10ff */
[----:B------:R-:W-:Y:S02]  /*6fb0*/  HMMA.1688.F32.TF32 R108, R120, R34, R108 ;  /* 0x00000022786c723c */ /* 0x000fe4000008106c */
[----:B------:R-:W-:Y:S01]  /*6fc0*/  IMAD.X R31, R11, 0x1, R217, P6 ;  /* 0x000000010b1f7824 */ /* 0x000fe200030e06d9 */
[----:B------:R-:W-:-:S05]  /*6fd0*/  ISETP.NE.U32.AND P6, PT, R29, RZ, PT ;  /* 0x000000ff1d00720c */ /* 0x000fca0003fc5070 */
[----:B------:R-:W-:Y:S08]  /*6fe0*/  HMMA.1688.F32.TF32 R100, R120, R42, R100 ;  /* 0x0000002a7864723c */ /* 0x000ff00000081064 */
[----:B------:R-:W-:Y:S01]  /*6ff0*/  HMMA.1688.F32.TF32 R92, R72, R34, R92 ;  /* 0x00000022485c723c */ /* 0x000fe2000008105c */
[----:B------:R1:W-:Y:S01]  /*7000*/  LDGSTS.E [R8+0x800], [R30.64], P6 ;  /* 0x008000001e087fae */ /* 0x0003e2000b121844 */
[----:B------:R-:W-:-:S04]  /*7010*/  ISETP.GT.AND P6, PT, R28, 0xc, PT ;  /* 0x0000000c1c00780c */ /* 0x000fc80003fc4270 */
[----:B------:R-:W-:Y:S02]  /*7020*/  SEL R29, RZ, 0x4, !P6 ;  /* 0x00000004ff1d7807 */ /* 0x000fe40007000000 */
[----:B------:R-:W-:Y:S02]  /*7030*/  HMMA.1688.F32.TF32 R76, R72, R42, R76 ;  /* 0x0000002a484c723c */ /* 0x000fe4000008104c */
[----:B------:R-:W-:Y:S02]  /*7040*/  SEL R29, R29, RZ, !P5 ;  /* 0x000000ff1d1d7207 */ /* 0x000fe40006800000 */
[----:B-1----:R-:W-:-:S04]  /*7050*/  LEA R30, P6, R237, R26, 0x2 ;  /* 0x0000001aed1e7211 */ /* 0x002fc800078c10ff */
[----:B----4-:R-:W-:Y:S01]  /*7060*/  HMMA.1688.F32.TF32 R56, R44, R34, R56 ;  /* 0x000000222c38723c */ /* 0x010fe20000081038 */
[----:B------:R-:W-:Y:S01]  /*7070*/  IMAD.X R31, R11, 0x1, R213, P6 ;  /* 0x000000010b1f7824 */ /* 0x000fe200030e06d5 */
[----:B------:R-:W-:-:S06]  /*7080*/  ISETP.NE.U32.AND P6, PT, R29, RZ, PT ;  /* 0x000000ff1d00720c */ /* 0x000fcc0003fc5070 */
[C---:B------:R-:W-:Y:S07]  /*7090*/  HMMA.1688.F32.TF32 R64, R44.reuse, R66, R84 ;  /* 0x000000422c40723c */ /* 0x040fee0000081054 */
[----:B------:R1:W-:Y:S01]  /*70a0*/  LDGSTS.E [R8+0xc00], [R30.64], P6 ;  /* 0x00c000001e087fae */ /* 0x0003e2000b121844 */
[----:B------:R-:W-:Y:S01]  /*70b0*/  ISETP.GT.AND P6, PT, R28, 0x10, PT ;  /* 0x000000101c00780c */ /* 0x000fe20003fc4270 */
[----:B------:R-:W-:Y:S03]  /*70c0*/  HMMA.1688.F32.TF32 R52, R44, R42, R52 ;  /* 0x0000002a2c34723c */ /* 0x000fe60000081034 */
[----:B------:R-:W-:-:S04]  /*70d0*/  SEL R29, RZ, 0x4, !P6 ;  /* 0x00000004ff1d7807 */ /* 0x000fc80007000000 */
[----:B------:R-:W-:Y:S01]  /*70e0*/  SEL R29, R29, RZ, !P5 ;  /* 0x000000ff1d1d7207 */ /* 0x000fe20006800000 */
[----:B------:R-:W-:Y:S01]  /*70f0*/  HMMA.1688.F32.TF32 R60, R44, R62, R36 ;  /* 0x0000003e2c3c723c */ /* 0x000fe20000081024 */
[----:B-1----:R-:W-:-:S05]  /*7100*/  LEA R30, P6, R250, R26, 0x2 ;  /* 0x0000001afa1e7211 */ /* 0x002fca00078c10ff */
[----:B------:R-:W-:Y:S01]  /*7110*/  IMAD.X R31, R11, 0x1, R209, P6 ;  /* 0x000000010b1f7824 */ /* 0x000fe200030e06d1 */
[----:B------:R-:W-:-:S13]  /*7120*/  ISETP.NE.U32.AND P6, PT, R29, RZ, PT ;  /* 0x000000ff1d00720c */ /* 0x000fda0003fc5070 */
[----:B------:R1:W-:Y:S01]  /*7130*/  LDGSTS.E [R8+0x1000], [R30.64], P6 ;  /* 0x010000001e087fae */ /* 0x0003e2000b121844 */
[----:B------:R-:W-:-:S04]  /*7140*/  ISETP.GT.AND P6, PT, R28, 0x14, PT ;  /* 0x000000141c00780c */ /* 0x000fc80003fc4270 */
[----:B------:R-:W-:-:S04]  /*7150*/  SEL R29, RZ, 0x4, !P6 ;  /* 0x00000004ff1d7807 */ /* 0x000fc80007000000 */
[----:B------:R-:W-:Y:S02]  /*7160*/  SEL R29, R29, RZ, !P5 ;  /* 0x000000ff1d1d7207 */ /* 0x000fe40006800000 */
        /* <DEDUP_REMOVED lines=21> */
[----:B-1----:R-:W-:Y:S01]  /*72c0*/  IADD3 R30, P6, R227, R26, RZ ;  /* 0x0000001ae31e7210 */ /* 0x002fe20007fde0ff */
[----:B------:R-:W-:-:S04]  /*72d0*/  IMAD R8, R9, 0x2000, R191 ;  /* 0x0000200009087824 */ /* 0x000fc800078e02bf */
[----:B------:R-:W-:Y:S01]  /*72e0*/  IMAD.X R31, R11, 0x1, R224, P6 ;  /* 0x000000010b1f7824 */ /* 0x000fe200030e06e0 */
[----:B------:R-:W-:-:S13]  /*72f0*/  ISETP.NE.U32.AND P6, PT, R29, RZ, PT ;  /* 0x000000ff1d00720c */ /* 0x000fda0003fc5070 */
[----:B------:R1:W-:Y:S01]  /*7300*/  LDGSTS.E [R8+0x100], [R30.64], P6 ;  /* 0x001000001e087fae */ /* 0x0003e2000b121844 */
[----:B------:R-:W-:-:S04]  /*7310*/  ISETP.GT.AND P6, PT, R28, 0x5, PT ;  /* 0x000000051c00780c */ /* 0x000fc80003fc4270 */
[----:B------:R-:W-:-:S04]  /*7320*/  SEL R29, RZ, 0x4, !P6 ;  /* 0x00000004ff1d7807 */ /* 0x000fc80007000000 */
[----:B------:R-:W-:Y:S02]  /*7330*/  SEL R29, R29, RZ, !P5 ;  /* 0x000000ff1d1d7207 */ /* 0x000fe40006800000 */
[----:B-1----:R-:W-:Y:S01]  /*7340*/  LEA R30, P6, R32, R26, 0x2 ;  /* 0x0000001a201e7211 */ /* 0x002fe200078c10ff */
[----:B------:R-:W-:-:S04]  /*7350*/  IMAD.MOV.U32 R32, RZ, RZ, c[0x0][0x188] ;  /* 0x00006200ff207624 */ /* 0x000fc800078e00ff */
[----:B------:R-:W-:Y:S01]  /*7360*/  IMAD.X R31, R11, 0x1, R220, P6 ;  /* 0x000000010b1f7824 */ /* 0x000fe200030e06dc */
[----:B------:R-:W-:Y:S01]  /*7370*/  ISETP.NE.U32.AND P6, PT, R29, RZ, PT ;  /* 0x000000ff1d00720c */ /* 0x000fe20003fc5070 */
[----:B------:R-:W-:-:S12]  /*7380*/  IMAD R32, R32, 0x9, RZ ;  /* 0x0000000920207824 */ /* 0x000fd800078e02ff */
        /* <DEDUP_REMOVED lines=17> */
[----:B------:R-:W-:-:S12]  /*74a0*/  IMAD.SHL.U32 R32, R32, 0x2, RZ ;  /* 0x0000000220207824 */ /* 0x000fd800078e00ff */
        /* <DEDUP_REMOVED lines=32> */
[----:B-1----:R-:W-:Y:S01]  /*76b0*/  LEA R30, P6, R32, R26, 0x2 ;  /* 0x0000001a201e7211 */ /* 0x002fe200078c10ff */
[----:B------:R-:W-:Y:S02]  /*76c0*/  IMAD R8, R9, 0x2000, R190 ;  /* 0x0000200009087824 */ /* 0x000fe400078e02be */
[----:B------:R-:W-:Y:S02]  /*76d0*/  IMAD.MOV.U32 R32, RZ, RZ, c[0x0][0x188] ;  /* 0x00006200ff207624 */ /* 0x000fe400078e00ff */
        /* <DEDUP_REMOVED lines=118> */
[----:B------:R-:W-:Y:S02]  /*7e40*/  ISETP.GE.AND P6, PT, R233, R28, PT ;  /* 0x0000001ce900720c */ /* 0x000fe40003fc6270 */
[----:B------:R-:W-:Y:S01]  /*7e50*/  IADD3 R28, R28, -0x20, RZ ;  /* 0xffffffe01c1c7810 */ /* 0x000fe20007ffe0ff */
[----:B------:R-:W0:Y:S01]  /*7e60*/  LDGDEPBAR ;  /* 0x00000000000079af */ /* 0x000e220000000000 */
[----:B------:R-:W-:-:S04]  /*7e70*/  SEL R29, RZ, 0x4, P6 ;  /* 0x00000004ff1d7807 */ /* 0x000fc80003000000 */
[----:B------:R-:W-:Y:S02]  /*7e80*/  SEL R29, R29, RZ, !P5 ;  /* 0x000000ff1d1d7207 */ /* 0x000fe40006800000 */
[----:B-1----:R-:W-:Y:S01]  /*7e90*/  IADD3 R30, P6, R3, R180, RZ ;  /* 0x000000b4031e7210 */ /* 0x002fe20007fde0ff */
[----:B------:R-:W-:Y:S01]  /*7ea0*/  IMAD R8, R9, 0x2000, R2 ;  /* 0x0000200009087824 */ /* 0x000fe200078e0202 */
[----:B------:R-:W-:-:S03]  /*7eb0*/  ISETP.NE.U32.AND P5, PT, R29, RZ, PT ;  /* 0x000000ff1d00720c */ /* 0x000fc60003fa5070 */
[----:B------:R-:W-:-:S10]  /*7ec0*/  IMAD.X R31, R179, 0x1, R10, P6 ;  /* 0x00000001b31f7824 */ /* 0x000fd400030e060a */
[----:B------:R1:W-:Y:S02]  /*7ed0*/  LDGSTS.E [R8+0x4000], [R30.64], P5 ;  /* 0x040000001e087fae */ /* 0x0003e4000a921844 */
[----:B-1----:R-:W-:-:S05]  /*7ee0*/  IADD3 R30, P6, R3, R172, RZ ;  /* 0x000000ac031e7210 */ /* 0x002fca0007fde0ff */
[----:B------:R-:W-:-:S05]  /*7ef0*/  IMAD.X R31, R171, 0x1, R10, P6 ;  /* 0x00000001ab1f7824 */ /* 0x000fca00030e060a */
        /* <DEDUP_REMOVED lines=19> */
[----:B-1----:R-:W-:Y:S01]  /*8030*/  IADD3 R30, P6, R3, R178, RZ ;  /* 0x000000b2031e7210 */ /* 0x002fe20007fde0ff */
[----:B------:R-:W-:-:S04]  /*8040*/  IMAD R8, R9, 0x2000, R188 ;  /* 0x0000200009087824 */ /* 0x000fc800078e02bc */
        /* <DEDUP_REMOVED lines=71> */
[----:B------:R-:W-:Y:S01]  /*84c0*/  IMAD.X R31, R16, 0x1, R10, P6 ;  /* 0x00000001101f7824 */ /* 0x000fe200030e060a */
[----:B------:R-:W-:-:S04]  /*84d0*/  IADD3 R7, P6, R7, R13, RZ ;  /* 0x0000000d07077210 */ /* 0x000fc80007fde0ff */
[----:B------:R1:W-:Y:S01]  /*84e0*/  LDGSTS.E [R8+0x5f00], [R30.64], P5 ;  /* 0x05f000001e087fae */ /* 0x0003e2000a921844 */
[-C--:B------:R-:W-:Y:S01]  /*84f0*/  IADD3 R14, P5, R14, R13.reuse, RZ ;  /* 0x0000000d0e0e7210 */ /* 0x080fe20007fbe0ff */
[--C-:B------:R-:W-:Y:S01]  /*8500*/  IMAD.X R16, R16, 0x1, R12.reuse, P6 ;  /* 0x0000000110107824 */ /* 0x100fe200030e060c */
[-C--:B------:R-:W-:Y:S01]  /*8510*/  IADD3 R15, P6, R15, R13.reuse, RZ ;  /* 0x0000000d0f0f7210 */ /* 0x080fe20007fde0ff */
[----:B------:R-:W0:Y:S02]  /*8520*/  LDGDEPBAR ;  /* 0x00000000000079af */ /* 0x000e240000000000 */
[--C-:B------:R-:W-:Y:S01]  /*8530*/  IMAD.X R4, R4, 0x1, R12.reuse, P5 ;  /* 0x0000000104047824 */ /* 0x100fe200028e060c */
[-C--:B------:R-:W-:Y:S01]  /*8540*/  IADD3 R17, P5, R17, R13.reuse, RZ ;  /* 0x0000000d11117210 */ /* 0x080fe20007fbe0ff */
[----:B------:R-:W-:Y:S01]  /*8550*/  IMAD.X R19, R19, 0x1, R12, P6 ;  /* 0x0000000113137824 */ /* 0x000fe200030e060c */
[----:B------:R-:W-:-:S03]  /*8560*/  IADD3 R18, P6, R18, R13, RZ ;  /* 0x0000000d12127210 */ /* 0x000fc60007fde0ff */
        /* <DEDUP_REMOVED lines=53> */
[----:B------:R-:W-:Y:S01]  /*88c0*/  IADD3 R180, P5, R180, R13, RZ ;  /* 0x0000000db4b47210 */ /* 0x000fe20007fbe0ff */
[----:B------:R-:W-:Y:S01]  /*88d0*/  IMAD.X R177, R177, 0x1, R12, P6 ;  /* 0x00000001b1b17824 */ /* 0x000fe200030e060c */
[----:B------:R-:W-:-:S03]  /*88e0*/  LEA R26, P6, R226, R26, 0x2 ;  /* 0x0000001ae21a7211 */ /* 0x000fc600078c10ff */
[----:B------:R-:W-:Y:S01]  /*88f0*/  IMAD.X R179, R179, 0x1, R12, P5 ;  /* 0x00000001b3b37824 */ /* 0x000fe200028e060c */
[----:B------:R-:W-:Y:S01]  /*8900*/  ISETP.NE.U32.AND P5, PT, R184, R27, PT ;  /* 0x0000001bb800720c */ /* 0x000fe20003fa5070 */
[----:B------:R-:W-:-:S12]  /*8910*/  IMAD.X R11, R11, 0x1, R194, P6 ;  /* 0x000000010b0b7824 */ /* 0x000fd800030e06c2 */
[----:B-1----:R-:W-:Y:S01]  /*8920*/  @!P5 CALL.REL.NOINC `(.L_x_0) ;  /* 0x000000100000d944 */ /* 0x002fe20003c00000 */
[----:B------:R-:W-:Y:S05]  /*8930*/  BRA `(.L_x_1) ;  /* 0xffffdbc000007947 */ /* 0x000fea000383ffff */
.L_x_0:
[----:B------:R-:W-:-:S04]  /*8940*/  DEPBAR.LE SB0, 0x0 ;  /* 0x000080000000791a */ /* 0x000fc80000000000 */
[----:B------:R-:W-:Y:S01]  /*8950*/  IMAD.MOV.U32 R4, RZ, RZ, R80 ;  /* 0x000000ffff047224 */ /* 0x000fe200078e0050 */
[C---:B------:R-:W-:Y:S01]  /*8960*/  LOP3.LUT R38, R185.reuse, 0x20, RZ, 0x3c, !PT ;  /* 0x00000020b9267812 */ /* 0x040fe200078e3cff */
[----:B------:R-:W-:Y:S01]  /*8970*/  BAR.SYNC.DEFER_BLOCKING 0x0 ;  /* 0x0000000000007b1d */ /* 0x000fe20000010000 */
[----:B------:R-:W-:Y:S01]  /*8980*/  IMAD.MOV.U32 R5, RZ, RZ, R81 ;  /* 0x000000ffff057224 */ /* 0x000fe200078e0051 */
[C---:B------:R-:W-:Y:S01]  /*8990*/  LOP3.LUT R37, R185.reuse, 0x40, RZ, 0x3c, !PT ;  /* 0x00000040b9257812 */ /* 0x040fe200078e3cff */
[----:B------:R-:W-:Y:S01]  /*89a0*/  IMAD.MOV.U32 R6, RZ, RZ, R68 ;  /* 0x000000ffff067224 */ /* 0x000fe200078e0044 */
[----:B------:R-:W-:Y:S01]  /*89b0*/  LOP3.LUT R36, R185, 0x60, RZ, 0x3c, !PT ;  /* 0x00000060b9247812 */ /* 0x000fe200078e3cff */
[----:B------:R-:W-:Y:S01]  /*89c0*/  IMAD.MOV.U32 R7, RZ, RZ, R69 ;  /* 0x000000ffff077224 */ /* 0x000fe200078e0045 */
[----:B------:R-:W-:Y:S01]  /*89d0*/  ISETP.LT.AND P5, PT, R0, c[0x0][0x17c], !P0 ;  /* 0x00005f0000007a0c */ /* 0x000fe200047a1270 */
[----:B------:R-:W-:Y:S02]  /*89e0*/  IMAD.MOV.U32 R10, RZ, RZ, R88 ;  /* 0x000000ffff0a7224 */ /* 0x000fe400078e0058 */
[----:B------:R-:W-:-:S02]  /*89f0*/  IMAD.MOV.U32 R11, RZ, RZ, R89 ;  /* 0x000000ffff0b7224 */ /* 0x000fc400078e0059 */
[----:B------:R-:W-:Y:S02]  /*8a00*/  IMAD.MOV.U32 R14, RZ, RZ, R104 ;  /* 0x000000ffff0e7224 */ /* 0x000fe400078e0068 */
[----:B------:R-:W-:Y:S02]  /*8a10*/  IMAD.MOV.U32 R15, RZ, RZ, R105 ;  /* 0x000000ffff0f7224 */ /* 0x000fe400078e0069 */
[----:B------:R-:W-:Y:S02]  /*8a20*/  IMAD.MOV.U32 R68, RZ, RZ, R82 ;  /* 0x000000ffff447224 */ /* 0x000fe400078e0052 */
[----:B------:R-:W-:Y:S02]  /*8a30*/  IMAD.MOV.U32 R69, RZ, RZ, R83 ;  /* 0x000000ffff457224 */ /* 0x000fe400078e0053 */
[----:B------:R-:W-:Y:S02]  /*8a40*/  IMAD.MOV.U32 R8, RZ, RZ, R92 ;  /* 0x000000ffff087224 */ /* 0x000fe400078e005c */
[----:B------:R-:W-:-:S02]  /*8a50*/  IMAD.MOV.U32 R9, RZ, RZ, R93 ;  /* 0x000000ffff097224 */ /* 0x000fc400078e005d */
[----:B------:R-:W-:Y:S01]  /*8a60*/  IMAD.MOV.U32 R88, RZ, RZ, R94 ;  /* 0x000000ffff587224 */ /* 0x000fe200078e005e */
[----:B------:R2:W-:Y:S01]  /*8a70*/  STS.128 [R181], R4 ;  /* 0x00000004b5007388 */ /* 0x0005e20000000c00 */
[----:B------:R-:W-:Y:S02]  /*8a80*/  IMAD.MOV.U32 R89, RZ, RZ, R95 ;  /* 0x000000ffff597224 */ /* 0x000fe400078e005f */
[----:B------:R-:W-:Y:S01]  /*8a90*/  IMAD.MOV.U32 R12, RZ, RZ, R108 ;  /* 0x000000ffff0c7224 */ /* 0x000fe200078e006c */
[----:B------:R-:W-:Y:S01]  /*8aa0*/  STS.128 [R181+0x80], R68 ;  /* 0x00008044b5007388 */ /* 0x000fe20000000c00 */
[----:B------:R-:W-:Y:S02]  /*8ab0*/  IMAD.MOV.U32 R13, RZ, RZ, R109 ;  /* 0x000000ffff0d7224 */ /* 0x000fe400078e006d */
[----:B------:R-:W-:Y:S01]  /*8ac0*/  IMAD.MOV.U32 R104, RZ, RZ, R110 ;  /* 0x000000ffff687224 */ /* 0x000fe200078e006e */
[----:B------:R-:W-:Y:S01]  /*8ad0*/  STS.128 [R181+0x100], R8 ;  /* 0x00010008b5007388 */ /* 0x000fe20000000c00 */
[----:B------:R-:W-:-:S02]  /*8ae0*/  IMAD.MOV.U32 R105, RZ, RZ, R111 ;  /* 0x000000ffff697224 */ /* 0x000fc400078e006f */
[----:B------:R-:W-:Y:S01]  /*8af0*/  IMAD.MOV.U32 R42, RZ, RZ, R112 ;  /* 0x000000ffff2a7224 */ /* 0x000fe200078e0070 */
[----:B------:R-:W-:Y:S01]  /*8b00*/  STS.128 [R181+0x180], R88 ;  /* 0x00018058b5007388 */ /* 0x000fe20000000c00 */
[----:B------:R-:W-:Y:S02]  /*8b10*/  IMAD.MOV.U32 R43, RZ, RZ, R113 ;  /* 0x000000ffff2b7224 */ /* 0x000fe400078e0071 */
[----:B------:R-:W-:Y:S01]  /*8b20*/  IMAD.MOV.U32 R46, RZ, RZ, R48 ;  /* 0x000000ffff2e7224 */ /* 0x000fe200078e0030 */
[----:B------:R-:W-:Y:S01]  /*8b30*/  STS.128 [R181+0x200], R12 ;  /* 0x0002000cb5007388 */ /* 0x000fe20000000c00 */
[----:B--2---:R-:W-:Y:S02]  /*8b40*/  IMAD.MOV.U32 R6, RZ, RZ, R64 ;  /* 0x000000ffff067224 */ /* 0x004fe400078e0040 */
[----:B------:R-:W-:Y:S01]  /*8b50*/  IMAD.MOV.U32 R7, RZ, RZ, R65 ;  /* 0x000000ffff077224 */ /* 0x000fe200078e0041 */
[----:B------:R-:W-:Y:S01]  /*8b60*/  STS.128 [R181+0x280], R104 ;  /* 0x00028068b5007388 */ /* 0x000fe20000000c00 */
[----:B------:R-:W-:-:S02]  /*8b70*/  IMAD.MOV.U32 R4, RZ, RZ, R56 ;  /* 0x000000ffff047224 */ /* 0x000fc400078e0038 */
[----:B------:R-:W-:Y:S02]  /*8b80*/  IMAD.MOV.U32 R5, RZ, RZ, R57 ;  /* 0x000000ffff057224 */ /* 0x000fe400078e0039 */
[----:B------:R-:W-:Y:S02]  /*8b90*/  IMAD.MOV.U32 R64, RZ, RZ, R58 ;  /* 0x000000ffff407224 */ /* 0x000fe400078e003a */
[----:B------:R-:W-:Y:S01]  /*8ba0*/  IMAD.MOV.U32 R65, RZ, RZ, R59 ;  /* 0x000000ffff417224 */ /* 0x000fe200078e003b */
[----:B------:R-:W-:Y:S01]  /*8bb0*/  STS.128 [R181+0x300], R4 ;  /* 0x00030004b5007388 */ /* 0x000fe20000000c00 */
[----:B------:R-:W-:Y:S02]  /*8bc0*/  IMAD.MOV.U32 R47, RZ, RZ, R49 ;  /* 0x000000ffff2f7224 */ /* 0x000fe400078e0031 */
[----:B------:R-:W-:Y:S01]  /*8bd0*/  IMAD.MOV.U32 R58, RZ, RZ, R96 ;  /* 0x000000ffff3a7224 */ /* 0x000fe200078e0060 */
[----:B------:R2:W-:Y:S01]  /*8be0*/  STS.128 [R181+0x380], R64 ;  /* 0x00038040b5007388 */ /* 0x0005e20000000c00 */
[----:B------:R-:W-:-:S02]  /*8bf0*/  IMAD.MOV.U32 R59, RZ, RZ, R97 ;  /* 0x000000ffff3b7224 */ /* 0x000fc400078e0061 */
[----:B------:R-:W-:Y:S01]  /*8c00*/  IMAD.MOV.U32 R40, RZ, RZ, R116 ;  /* 0x000000ffff287224 */ /* 0x000fe200078e0074 */
[----:B------:R-:W-:Y:S01]  /*8c10*/  BAR.SYNC.DEFER_BLOCKING 0x0 ;  /* 0x0000000000007b1d */ /* 0x000fe20000010000 */
[----:B------:R-:W-:Y:S02]  /*8c20*/  IMAD.MOV.U32 R41, RZ, RZ, R117 ;  /* 0x000000ffff297224 */ /* 0x000fe400078e0075 */
[----:B------:R-:W-:Y:S02]  /*8c30*/  IMAD.MOV.U32 R112, RZ, RZ, R118 ;  /* 0x000000ffff707224 */ /* 0x000fe400078e0076 */
[----:B------:R-:W-:Y:S02]  /*8c40*/  IMAD.MOV.U32 R113, RZ, RZ, R119 ;  /* 0x000000ffff717224 */ /* 0x000fe400078e0077 */
[----:B------:R-:W-:Y:S02]  /*8c50*/  IMAD.MOV.U32 R44, RZ, RZ, R76 ;  /* 0x000000ffff2c7224 */ /* 0x000fe400078e004c */
[----:B------:R-:W-:-:S02]  /*8c60*/  IMAD.MOV.U32 R45, RZ, RZ, R77 ;  /* 0x000000ffff2d7224 */ /* 0x000fc400078e004d */
[----:B------:R-:W-:Y:S02]  /*8c70*/  IMAD.MOV.U32 R48, RZ, RZ, R78 ;  /* 0x000000ffff307224 */ /* 0x000fe400078e004e */
[----:B--2---:R-:W-:Y:S02]  /*8c80*/  IMAD.MOV.U32 R66, RZ, RZ, R60 ;  /* 0x000000ffff427224 */ /* 0x004fe400078e003c */
[----:B------:R-:W-:Y:S02]  /*8c90*/  IMAD.MOV.U32 R67, RZ, RZ, R61 ;  /* 0x000000ffff437224 */ /* 0x000fe400078e003d */
[----:B------:R-:W-:Y:S02]  /*8ca0*/  IMAD.MOV.U32 R49, RZ, RZ, R79 ;  /* 0x000000ffff317224 */ /* 0x000fe400078e004f */
[----:B------:R-:W-:Y:S02]  /*8cb0*/  IMAD.MOV.U32 R56, RZ, RZ, R100 ;  /* 0x000000ffff387224 */ /* 0x000fe400078e0064 */
[----:B------:R-:W-:-:S02]  /*8cc0*/  IMAD.MOV.U32 R57, RZ, RZ, R101 ;  /* 0x000000ffff397224 */ /* 0x000fc400078e0065 */
[----:B------:R-:W-:Y:S01]  /*8cd0*/  IMAD.MOV.U32 R96, RZ, RZ, R102 ;  /* 0x000000ffff607224 */ /* 0x000fe200078e0066 */
[----:B------:R-:W2:Y:S01]  /*8ce0*/  LDS.128 R32, [R185] ;  /* 0x00000000b9207984 */ /* 0x000ea20000000c00 */
[----:B------:R-:W-:Y:S02]  /*8cf0*/  IMAD.MOV.U32 R97, RZ, RZ, R103 ;  /* 0x000000ffff617224 */ /* 0x000fe400078e0067 */
[----:B------:R-:W-:Y:S01]  /*8d00*/  IMAD.MOV.U32 R64, RZ, RZ, R52 ;  /* 0x000000ffff407224 */ /* 0x000fe200078e0034 */
[----:B------:R-:W-:Y:S01]  /*8d10*/  LDS.128 R16, [R185+0x400] ;  /* 0x00040000b9107984 */ /* 0x000fe20000000c00 */
[----:B------:R-:W-:Y:S02]  /*8d20*/  IMAD.MOV.U32 R65, RZ, RZ, R53 ;  /* 0x000000ffff417224 */ /* 0x000fe400078e0035 */
[----:B------:R-:W-:Y:S01]  /*8d30*/  IMAD.MOV.U32 R60, RZ, RZ, R54 ;  /* 0x000000ffff3c7224 */ /* 0x000fe200078e0036 */
[----:B------:R-:W3:Y:S01]  /*8d40*/  LDS.128 R28, [R38] ;  /* 0x00000000261c7984 */ /* 0x000ee20000000c00 */
[----:B------:R-:W-:-:S02]  /*8d50*/  IMAD.MOV.U32 R61, RZ, RZ, R55 ;  /* 0x000000ffff3d7224 */ /* 0x000fc400078e0037 */
[----:B------:R-:W-:Y:S01]  /*8d60*/  IMAD R2, R225, c[0x0][0x194], RZ ;  /* 0x00006500e1027a24 */ /* 0x000fe200078e02ff */
[----:B------:R-:W-:Y:S01]  /*8d70*/  LDS.128 R12, [R38+0x400] ;  /* 0x00040000260c7984 */ /* 0x000fe20000000c00 */
[----:B------:R-:W-:-:S03]  /*8d80*/  IMAD R39, R0, c[0x0][0x198], RZ ;  /* 0x0000660000277a24 */ /* 0x000fc600078e02ff */
[----:B------:R-:W4:Y:S01]  /*8d90*/  LDS.128 R24, [R37] ;  /* 0x0000000025187984 */ /* 0x000f220000000c00 */
[----:B------:R-:W-:-:S03]  /*8da0*/  LEA R3, P6, R2, c[0x0][0x170], 0x2 ;  /* 0x00005c0002037a11 */ /* 0x000fc600078c10ff */
[----:B------:R-:W-:Y:S01]  /*8db0*/  LDS.128 R8, [R37+0x400] ;  /* 0x0004000025087984 */ /* 0x000fe20000000c00 */
[----:B------:R-:W-:-:S03]  /*8dc0*/  LEA.HI.X.SX32 R2, R2, c[0x0][0x174], 0x2, P6 ;  /* 0x00005d0002027a11 */ /* 0x000fc600030f16ff */
[----:B------:R-:W5:Y:S04]  /*8dd0*/  LDS.128 R20, [R36] ;  /* 0x0000000024147984 */ /* 0x000f680000000c00 */
[----:B------:R-:W1:Y:S04]  /*8de0*/  LDS.128 R4, [R36+0x400] ;  /* 0x0004000024047984 */ /* 0x000e680000000c00 */
[----:B------:R-:W-:Y:S06]  /*8df0*/  BAR.SYNC.DEFER_BLOCKING 0x0 ;  /* 0x0000000000007b1d */ /* 0x000fec0000010000 */
[----:B------:R1:W-:Y:S04]  /*8e00*/  STS.128 [R181], R40 ;  /* 0x00000028b5007388 */ /* 0x0003e80000000c00 */
[----:B------:R-:W-:Y:S04]  /*8e10*/  STS.128 [R181+0x80], R112 ;  /* 0x00008070b5007388 */ /* 0x000fe80000000c00 */
[----:B------:R2:W-:Y:S04]  /*8e20*/  STS.128 [R181+0x100], R44 ;  /* 0x0001002cb5007388 */ /* 0x0005e80000000c00 */
[----:B------:R3:W-:Y:S04]  /*8e30*/  STS.128 [R181+0x180], R48 ;  /* 0x00018030b5007388 */ /* 0x0007e80000000c00 */
[----:B------:R-:W-:Y:S01]  /*8e40*/  STS.128 [R181+0x200], R56 ;  /* 0x00020038b5007388 */ /* 0x000fe20000000c00 */
[----:B-1----:R-:W-:-:S02]  /*8e50*/  LEA R40, P6, R39, R3, 0x2 ;  /* 0x0000000327287211 */ /* 0x002fc400078c10ff */
[C---:B------:R-:W-:Y:S01]  /*8e60*/  IADD3 R43, R39.reuse, c[0x0][0x198], RZ ;  /* 0x00006600272b7a10 */ /* 0x040fe20007ffe0ff */
[----:B------:R-:W-:Y:S01]  /*8e70*/  STS.128 [R181+0x280], R96 ;  /* 0x00028060b5007388 */ /* 0x000fe20000000c00 */
[-C--:B------:R-:W-:Y:S02]  /*8e80*/  LEA.HI.X.SX32 R41, R39, R2.reuse, 0x2, P6 ;  /* 0x0000000227297211 */ /* 0x080fe400030f16ff */
[C---:B------:R-:W-:Y:S01]  /*8e90*/  LEA R42, P6, R43.reuse, R3, 0x2 ;  /* 0x000000032b2a7211 */ /* 0x040fe200078c10ff */
[----:B------:R-:W-:Y:S01]  /*8ea0*/  STS.128 [R181+0x300], R64 ;  /* 0x00030040b5007388 */ /* 0x000fe20000000c00 */
[C---:B--2---:R-:W-:Y:S02]  /*8eb0*/  IADD3 R45, R43.reuse, c[0x0][0x198], RZ ;  /* 0x000066002b2d7a10 */ /* 0x044fe40007ffe0ff */
[----:B------:R-:W-:Y:S01]  /*8ec0*/  LEA.HI.X.SX32 R43, R43, R2, 0x2, P6 ;  /* 0x000000022b2b7211 */ /* 0x000fe200030f16ff */
[----:B------:R-:W-:Y:S01]  /*8ed0*/  STS.128 [R181+0x380], R60 ;  /* 0x0003803cb5007388 */ /* 0x000fe20000000c00 */
[----:B---3--:R-:W-:-:S02]  /*8ee0*/  IADD3 R48, R45, c[0x0][0x198], RZ ;  /* 0x000066002d307a10 */ /* 0x008fc40007ffe0ff */
[----:B------:R-:W-:Y:S01]  /*8ef0*/  IADD3 R47, R0, 0x5, RZ ;  /* 0x00000005002f7810 */ /* 0x000fe20007ffe0ff */
[----:B------:R-:W-:Y:S01]  /*8f00*/  BAR.SYNC.DEFER_BLOCKING 0x0 ;  /* 0x0000000000007b1d */ /* 0x000fe20000010000 */
[----:B------:R-:W-:Y:S02]  /*8f10*/  LEA R46, P6, R48, R3, 0x2 ;  /* 0x00000003302e7211 */ /* 0x000fe400078c10ff */
[----:B------:R-:W-:-:S03]  /*8f20*/  IADD3 R39, R0, 0x6, RZ ;  /* 0x0000000600277810 */ /* 0x000fc60007ffe0ff */
[----:B------:R1:W-:Y:S01]  /*8f30*/  @P5 STG.E [R40.64], R32 ;  /* 0x0000002028005986 */ /* 0x0003e2000c101904 */
[----:B------:R-:W-:Y:S02]  /*8f40*/  ISETP.LT.AND P5, PT, R47, c[0x0][0x17c], !P0 ;  /* 0x00005f002f007a0c */ /* 0x000fe400047a1270 */
[CC--:B------:R-:W-:Y:S01]  /*8f50*/  LEA.HI.X.SX32 R47, R48.reuse, R2.reuse, 0x2, P6 ;  /* 0x00000002302f7211 */ /* 0x0c0fe200030f16ff */
[----:B------:R2:W-:Y:S01]  /*8f60*/  @P3 STG.E [R42.64], R33 ;  /* 0x000000212a003986 */ /* 0x0005e2000c101904 */
[C---:B------:R-:W-:Y:S02]  /*8f70*/  LEA R44, P3, R45.reuse, R3, 0x2 ;  /* 0x000000032d2c7211 */ /* 0x040fe400078610ff */
[----:B------:R-:W-:Y:S02]  /*8f80*/  IADD3 R48, R48, c[0x0][0x198], RZ ;  /* 0x0000660030307a10 */ /* 0x000fe40007ffe0ff */
[----:B------:R-:W-:Y:S02]  /*8f90*/  LEA.HI.X.SX32 R45, R45, R2, 0x2, P3 ;  /* 0x000000022d2d7211 */ /* 0x000fe400018f16ff */
[----:B------:R-:W-:-:S02]  /*8fa0*/  ISETP.LT.AND P3, PT, R39, c[0x0][0x17c], !P0 ;  /* 0x00005f0027007a0c */ /* 0x000fc40004761270 */
[C---:B-1----:R-:W-:Y:S01]  /*8fb0*/  IADD3 R41, R0.reuse, 0x7, RZ ;  /* 0x0000000700297810 */ /* 0x042fe20007ffe0ff */
[----:B------:R1:W-:Y:S01]  /*8fc0*/  @P4 STG.E [R44.64], R28 ;  /* 0x0000001c2c004986 */ /* 0x0003e2000c101904 */
[----:B------:R-:W-:Y:S02]  /*8fd0*/  IADD3 R39, R0, 0x8, RZ ;  /* 0x0000000800277810 */ /* 0x000fe40007ffe0ff */
[C---:B--2---:R-:W-:Y:S01]  /*8fe0*/  IADD3 R42, R48.reuse, c[0x0][0x198], RZ ;  /* 0x00006600302a7a10 */ /* 0x044fe20007ffe0ff */
[----:B------:R2:W-:Y:S01]  /*8ff0*/  @P1 STG.E [R46.64], R29 ;  /* 0x0000001d2e001986 */ /* 0x0005e2000c101904 */
[-C--:B------:R-:W-:Y:S02]  /*9000*/  LEA R32, P1, R48, R3.reuse, 0x2 ;  /* 0x0000000330207211 */ /* 0x080fe400078210ff */
[----:B------:R-:W-:Y:S02]  /*9010*/  LEA R40, P6, R42, R3, 0x2 ;  /* 0x000000032a287211 */ /* 0x000fe400078c10ff */
[----:B------:R-:W-:-:S02]  /*9020*/  LEA.HI.X.SX32 R33, R48, R2, 0x2, P1 ;  /* 0x0000000230217211 */ /* 0x000fc400008f16ff */
[----:B------:R-:W-:Y:S02]  /*9030*/  IADD3 R48, R42, c[0x0][0x198], RZ ;  /* 0x000066002a307a10 */ /* 0x000fe40007ffe0ff */
[----:B------:R-:W-:Y:S01]  /*9040*/  ISETP.LT.AND P4, PT, R41, c[0x0][0x17c], !P0 ;  /* 0x00005f0029007a0c */ /* 0x000fe20004781270 */
[----:B----4-:R-:W-:Y:S01]  /*9050*/  @P2 STG.E [R32.64], R24 ;  /* 0x0000001820002986 */ /* 0x010fe2000c101904 */
[----:B-1----:R-:W-:Y:S02]  /*9060*/  IADD3 R44, R48, c[0x0][0x198], RZ ;  /* 0x00006600302c7a10 */ /* 0x002fe40007ffe0ff */
[----:B------:R-:W-:Y:S02]  /*9070*/  LEA.HI.X.SX32 R41, R42, R2, 0x2, P6 ;  /* 0x000000022a297211 */ /* 0x000fe400030f16ff */
[----:B------:R-:W-:Y:S02]  /*9080*/  IADD3 R43, R0, 0x9, RZ ;  /* 0x00000009002b7810 */ /* 0x000fe40007ffe0ff */
[-C--:B------:R-:W-:Y:S01]  /*9090*/  LEA R42, P6, R44, R3.reuse, 0x2 ;  /* 0x000000032c2a7211 */ /* 0x080fe200078c10ff */
[----:B------:R1:W-:Y:S01]  /*90a0*/  @P5 STG.E [R40.64], R25 ;  /* 0x0000001928005986 */ /* 0x0003e2000c101904 */
[----:B------:R-:W-:-:S02]  /*90b0*/  LEA R28, P2, R48, R3, 0x2 ;  /* 0x00000003301c7211 */ /* 0x000fc400078410ff */
[----:B------:R-:W-:Y:S02]  /*90c0*/  ISETP.LT.AND P5, PT, R43, c[0x0][0x17c], !P0 ;  /* 0x00005f002b007a0c */ /* 0x000fe400047a1270 */
[CC--:B------:R-:W-:Y:S02]  /*90d0*/  LEA.HI.X.SX32 R43, R44.reuse, R2.reuse, 0x2, P6 ;  /* 0x000000022c2b7211 */ /* 0x0c0fe400030f16ff */
[----:B------:R-:W-:Y:S02]  /*90e0*/  IADD3 R44, R44, c[0x0][0x198], RZ ;  /* 0x000066002c2c7a10 */ /* 0x000fe40007ffe0ff */
[----:B--2---:R-:W-:Y:S02]  /*90f0*/  LEA.HI.X.SX32 R29, R48, R2, 0x2, P2 ;  /* 0x00000002301d7211 */ /* 0x004fe400010f16ff */
[----:B------:R-:W-:Y:S02]  /*9100*/  ISETP.LT.AND P1, PT, R39, c[0x0][0x17c], !P0 ;  /* 0x00005f0027007a0c */ /* 0x000fe40004721270 */
[----:B-1----:R-:W-:Y:S01]  /*9110*/  IADD3 R40, R44, c[0x0][0x198], RZ ;  /* 0x000066002c287a10 */ /* 0x002fe20007ffe0ff */
[----:B-----5:R1:W-:Y:S01]  /*9120*/  @P3 STG.E [R28.64], R20 ;  /* 0x000000141c003986 */ /* 0x0203e2000c101904 */
[----:B------:R-:W-:-:S02]  /*9130*/  IADD3 R33, R0, 0xb, RZ ;  /* 0x0000000b00217810 */ /* 0x000fc40007ffe0ff */
[-C--:B------:R-:W-:Y:S01]  /*9140*/  LEA R24, P3, R44, R3.reuse, 0x2 ;  /* 0x000000032c187211 */ /* 0x080fe200078610ff */
[----:B------:R2:W-:Y:S01]  /*9150*/  @P4 STG.E [R42.64], R21 ;  /* 0x000000152a004986 */ /* 0x0005e2000c101904 */
[C---:B------:R-:W-:Y:S02]  /*9160*/  LEA R32, P6, R40.reuse, R3, 0x2 ;  /* 0x0000000328207211 */ /* 0x040fe400078c10ff */
[----:B------:R-:W-:Y:S02]  /*9170*/  IADD3 R41, R40, c[0x0][0x198], RZ ;  /* 0x0000660028297a10 */ /* 0x000fe40007ffe0ff */
[----:B------:R-:W-:Y:S02]  /*9180*/  IADD3 R39, R0, 0xa, RZ ;  /* 0x0000000a00277810 */ /* 0x000fe40007ffe0ff */
[----:B------:R-:W-:Y:S02]  /*9190*/  ISETP.LT.AND P4, PT, R33, c[0x0][0x17c], !P0 ;  /* 0x00005f0021007a0c */ /* 0x000fe40004781270 */
[----:B------:R-:W-:-:S02]  /*91a0*/  LEA.HI.X.SX32 R25, R44, R2, 0x2, P3 ;  /* 0x000000022c197211 */ /* 0x000fc400018f16ff */
[----:B------:R-:W-:Y:S02]  /*91b0*/  LEA.HI.X.SX32 R33, R40, R2, 0x2, P6 ;  /* 0x0000000228217211 */ /* 0x000fe400030f16ff */
[----:B------:R-:W-:Y:S01]  /*91c0*/  IADD3 R40, R41, c[0x0][0x198], RZ ;  /* 0x0000660029287a10 */ /* 0x000fe20007ffe0ff */
[----:B------:R-:W-:Y:S01]  /*91d0*/  @P1 STG.E [R24.64], R16 ;  /* 0x0000001018001986 */ /* 0x000fe2000c101904 */
[----:B------:R-:W-:Y:S02]  /*91e0*/  ISETP.LT.AND P2, PT, R39, c[0x0][0x17c], !P0 ;  /* 0x00005f0027007a0c */ /* 0x000fe40004741270 */
[----:B-1----:R-:W-:Y:S01]  /*91f0*/  IADD3 R29, R0, 0xd, RZ ;  /* 0x0000000d001d7810 */ /* 0x002fe20007ffe0ff */
[----:B------:R1:W-:Y:S01]  /*9200*/  @P5 STG.E [R32.64], R17 ;  /* 0x0000001120005986 */ /* 0x0003e2000c101904 */
[-C--:B------:R-:W-:Y:S02]  /*9210*/  LEA R28, P6, R40, R3.reuse, 0x2 ;  /* 0x00000003281c7211 */ /* 0x080fe400078c10ff */
[----:B------:R-:W-:-:S02]  /*9220*/  LEA R20, P1, R41, R3, 0x2 ;  /* 0x0000000329147211 */ /* 0x000fc400078210ff */
[----:B------:R-:W-:Y:S02]  /*9230*/  IADD3 R39, R0, 0xc, RZ ;  /* 0x0000000c00277810 */ /* 0x000fe40007ffe0ff */
[----:B------:R-:W-:Y:S02]  /*9240*/  ISETP.LT.AND P5, PT, R29, c[0x0][0x17c], !P0 ;  /* 0x00005f001d007a0c */ /* 0x000fe400047a1270 */
[CC--:B------:R-:W-:Y:S02]  /*9250*/  LEA.HI.X.SX32 R29, R40.reuse, R2.reuse, 0x2, P6 ;  /* 0x00000002281d7211 */ /* 0x0c0fe400030f16ff */
[----:B--2---:R-:W-:Y:S02]  /*9260*/  LEA.HI.X.SX32 R21, R41, R2, 0x2, P1 ;  /* 0x0000000229157211 */ /* 0x004fe400008f16ff */
[----:B------:R-:W-:Y:S02]  /*9270*/  IADD3 R40, R40, c[0x0][0x198], RZ ;  /* 0x0000660028287a10 */ /* 0x000fe40007ffe0ff */
[----:B------:R-:W-:Y:S01]  /*9280*/  ISETP.LT.AND P3, PT, R39, c[0x0][0x17c], !P0 ;  /* 0x00005f0027007a0c */ /* 0x000fe20004761270 */
[----:B------:R-:W-:Y:S01]  /*9290*/  @P2 STG.E [R20.64], R12 ;  /* 0x0000000c14002986 */ /* 0x000fe2000c101904 */
[----:B------:R-:W-:-:S02]  /*92a0*/  IADD3 R39, R0, 0xe, RZ ;  /* 0x0000000e00277810 */ /* 0x000fc40007ffe0ff */
[C---:B-1----:R-:W-:Y:S01]  /*92b0*/  IADD3 R33, R40.reuse, c[0x0][0x198], RZ ;  /* 0x0000660028217a10 */ /* 0x042fe20007ffe0ff */
[----:B------:R1:W-:Y:S01]  /*92c0*/  @P4 STG.E [R28.64], R13 ;  /* 0x0000000d1c004986 */ /* 0x0003e2000c101904 */
[-C--:B------:R-:W-:Y:S02]  /*92d0*/  LEA R16, P2, R40, R3.reuse, 0x2 ;  /* 0x0000000328107211 */ /* 0x080fe400078410ff */
[----:B------:R-:W-:Y:S02]  /*92e0*/  ISETP.LT.AND P1, PT, R39, c[0x0][0x17c], !P0 ;  /* 0x00005f0027007a0c */ /* 0x000fe40004721270 */
[----:B------:R-:W-:Y:S02]  /*92f0*/  IADD3 R25, R0, 0xf, RZ ;  /* 0x0000000f00197810 */ /* 0x000fe40007ffe0ff */
[C---:B------:R-:W-:Y:S02]  /*9300*/  IADD3 R39, R33.reuse, c[0x0][0x198], RZ ;  /* 0x0000660021277a10 */ /* 0x040fe40007ffe0ff */
[----:B------:R-:W-:-:S02]  /*9310*/  LEA R24, P6, R33, R3, 0x2 ;  /* 0x0000000321187211 */ /* 0x000fc400078c10ff */
[-C--:B------:R-:W-:Y:S02]  /*9320*/  LEA.HI.X.SX32 R17, R40, R2.reuse, 0x2, P2 ;  /* 0x0000000228117211 */ /* 0x080fe400010f16ff */
[----:B------:R-:W-:Y:S02]  /*9330*/  ISETP.LT.AND P4, PT, R25, c[0x0][0x17c], !P0 ;  /* 0x00005f0019007a0c */ /* 0x000fe40004781270 */
[----:B-1----:R-:W-:Y:S01]  /*9340*/  IADD3 R29, R39, c[0x0][0x198], RZ ;  /* 0x00006600271d7a10 */ /* 0x002fe20007ffe0ff */
[----:B------:R-:W-:Y:S01]  /*9350*/  @P3 STG.E [R16.64], R8 ;  /* 0x0000000810003986 */ /* 0x000fe2000c101904 */
[----:B------:R-:W-:Y:S02]  /*9360*/  LEA.HI.X.SX32 R25, R33, R2, 0x2, P6 ;  /* 0x0000000221197211 */ /* 0x000fe400030f16ff */
[----:B------:R-:W-:Y:S02]  /*9370*/  IADD3 R21, R0, 0x11, RZ ;  /* 0x0000001100157810 */ /* 0x000fe40007ffe0ff */
[-C--:B------:R-:W-:Y:S01]  /*9380*/  LEA R12, P3, R39, R3.reuse, 0x2 ;  /* 0x00000003270c7211 */ /* 0x080fe200078610ff */
[----:B------:R1:W-:Y:S01]  /*9390*/  @P5 STG.E [R24.64], R9 ;  /* 0x0000000918005986 */ /* 0x0003e2000c101904 */
[----:B------:R-:W-:-:S02]  /*93a0*/  LEA R20, P6, R29, R3, 0x2 ;  /* 0x000000031d147211 */ /* 0x000fc400078c10ff */
[----:B------:R-:W-:Y:S02]  /*93b0*/  IADD3 R32, R0, 0x10, RZ ;  /* 0x0000001000207810 */ /* 0x000fe40007ffe0ff */
[----:B------:R-:W-:Y:S02]  /*93c0*/  ISETP.LT.AND P5, PT, R21, c[0x0][0x17c], !P0 ;  /* 0x00005f0015007a0c */ /* 0x000fe400047a1270 */
[-C--:B------:R-:W-:Y:S02]  /*93d0*/  LEA.HI.X.SX32 R13, R39, R2.reuse, 0x2, P3 ;  /* 0x00000002270d7211 */ /* 0x080fe400018f16ff */
[C---:B------:R-:W-:Y:S02]  /*93e0*/  LEA.HI.X.SX32 R21, R29.reuse, R2, 0x2, P6 ;  /* 0x000000021d157211 */ /* 0x040fe400030f16ff */
[----:B------:R-:W-:Y:S01]  /*93f0*/  IADD3 R29, R29, c[0x0][0x198], RZ ;  /* 0x000066001d1d7a10 */ /* 0x000fe20007ffe0ff */
[----:B------:R-:W-:Y:S01]  /*9400*/  @P1 STG.E [R12.64], R4 ;  /* 0x000000040c001986 */ /* 0x000fe2000c101904 */
[----:B------:R-:W-:-:S02]  /*9410*/  ISETP.LT.AND P2, PT, R32, c[0x0][0x17c], !P0 ;  /* 0x00005f0020007a0c */ /* 0x000fc40004741270 */
[----:B------:R-:W-:Y:S01]  /*9420*/  IADD3 R28, R0, 0x12, RZ ;  /* 0x00000012001c7810 */ /* 0x000fe20007ffe0ff */
[----:B------:R2:W-:Y:S01]  /*9430*/  @P4 STG.E [R20.64], R5 ;  /* 0x0000000514004986 */ /* 0x0005e2000c101904 */
[C---:B-1----:R-:W-:Y:S02]  /*9440*/  IADD3 R25, R29.reuse, c[0x0][0x198], RZ ;  /* 0x000066001d197a10 */ /* 0x042fe40007ffe0ff */
[----:B------:R-:W-:Y:S02]  /*9450*/  LEA R8, P1, R29, R3, 0x2 ;  /* 0x000000031d087211 */ /* 0x000fe400078210ff */
[----:B------:R-:W-:Y:S02]  /*9460*/  ISETP.LT.AND P3, PT, R28, c[0x0][0x17c], !P0 ;  /* 0x00005f001c007a0c */ /* 0x000fe40004761270 */
[----:B------:R-:W-:Y:S02]  /*9470*/  IADD3 R17, R0, 0x13, RZ ;  /* 0x0000001300117810 */ /* 0x000fe40007ffe0ff */
[----:B------:R-:W-:-:S02]  /*9480*/  IADD3 R28, R25, c[0x0][0x198], RZ ;  /* 0x00006600191c7a10 */ /* 0x000fc40007ffe0ff */
[-C--:B------:R-:W-:Y:S02]  /*9490*/  LEA R16, P6, R25, R3.reuse, 0x2 ;  /* 0x0000000319107211 */ /* 0x080fe400078c10ff */
[-C--:B------:R-:W-:Y:S02]  /*94a0*/  LEA.HI.X.SX32 R9, R29, R2.reuse, 0x2, P1 ;  /* 0x000000021d097211 */ /* 0x080fe400008f16ff */
[----:B------:R-:W-:Y:S02]  /*94b0*/  ISETP.LT.AND P4, PT, R17, c[0x0][0x17c], !P0 ;  /* 0x00005f0011007a0c */ /* 0x000fe40004781270 */
[C---:B--2---:R-:W-:Y:S01]  /*94c0*/  IADD3 R21, R28.reuse, c[0x0][0x198], RZ ;  /* 0x000066001c157a10 */ /* 0x044fe20007ffe0ff */
[----:B------:R1:W-:Y:S01]  /*94d0*/  @P2 STG.E [R8.64], R34 ;  /* 0x0000002208002986 */ /* 0x0003e2000c101904 */
[----:B------:R-:W-:Y:S02]  /*94e0*/  LEA.HI.X.SX32 R17, R25, R2, 0x2, P6 ;  /* 0x0000000219117211 */ /* 0x000fe400030f16ff */
[----:B------:R-:W-:-:S02]  /*94f0*/  LEA R4, P2, R28, R3, 0x2 ;  /* 0x000000031c047211 */ /* 0x000fc400078410ff */
[----:B------:R-:W-:Y:S01]  /*9500*/  IADD3 R13, R0, 0x15, RZ ;  /* 0x00000015000d7810 */ /* 0x000fe20007ffe0ff */
[----:B------:R2:W-:Y:S01]  /*9510*/  @P5 STG.E [R16.64], R35 ;  /* 0x0000002310005986 */ /* 0x0005e2000c101904 */
[----:B------:R-:W-:Y:S02]  /*9520*/  LEA R12, P6, R21, R3, 0x2 ;  /* 0x00000003150c7211 */ /* 0x000fe400078c10ff */
[-C--:B------:R-:W-:Y:S02]  /*9530*/  LEA.HI.X.SX32 R5, R28, R2.reuse, 0x2, P2 ;  /* 0x000000021c057211 */ /* 0x080fe400010f16ff */
[----:B------:R-:W-:Y:S02]  /*9540*/  ISETP.LT.AND P5, PT, R13, c[0x0][0x17c], !P0 ;  /* 0x00005f000d007a0c */ /* 0x000fe400047a1270 */
[----:B------:R-:W-:Y:S01]  /*9550*/  IADD3 R24, R0, 0x14, RZ ;  /* 0x0000001400187810 */ /* 0x000fe20007ffe0ff */
[----:B------:R-:W-:Y:S01]  /*9560*/  @P3 STG.E [R4.64], R30 ;  /* 0x0000001e04003986 */ /* 0x000fe2000c101904 */
[----:B------:R-:W-:-:S02]  /*9570*/  LEA.HI.X.SX32 R13, R21, R2, 0x2, P6 ;  /* 0x00000002150d7211 */ /* 0x000fc400030f16ff */
[----:B------:R-:W-:Y:S02]  /*9580*/  IADD3 R21, R21, c[0x0][0x198], RZ ;  /* 0x0000660015157a10 */ /* 0x000fe40007ffe0ff */
[----:B------:R-:W-:Y:S01]  /*9590*/  ISETP.LT.AND P1, PT, R24, c[0x0][0x17c], !P0 ;  /* 0x00005f0018007a0c */ /* 0x000fe20004721270 */
[----:B------:R3:W-:Y:S01]  /*95a0*/  @P4 STG.E [R12.64], R31 ;  /* 0x0000001f0c004986 */ /* 0x0007e2000c101904 */
[C---:B------:R-:W-:Y:S02]  /*95b0*/  IADD3 R24, R21.reuse, c[0x0][0x198], RZ ;  /* 0x0000660015187a10 */ /* 0x040fe40007ffe0ff */
[-C--:B-1----:R-:W-:Y:S02]  /*95c0*/  LEA R8, P3, R21, R3.reuse, 0x2 ;  /* 0x0000000315087211 */ /* 0x082fe400078610ff */
[----:B--2---:R-:W-:Y:S02]  /*95d0*/  IADD3 R17, R0, 0x17, RZ ;  /* 0x0000001700117810 */ /* 0x004fe40007ffe0ff */
[----:B------:R-:W-:-:S02]  /*95e0*/  LEA R16, P6, R24, R3, 0x2 ;  /* 0x0000000318107211 */ /* 0x000fc400078c10ff */
[-C--:B------:R-:W-:Y:S02]  /*95f0*/  LEA.HI.X.SX32 R9, R21, R2.reuse, 0x2, P3 ;  /* 0x0000000215097211 */ /* 0x080fe400018f16ff */
[----:B------:R-:W-:Y:S02]  /*9600*/  IADD3 R20, R0, 0x16, RZ ;  /* 0x0000001600147810 */ /* 0x000fe40007ffe0ff */
[C---:B------:R-:W-:Y:S01]  /*9610*/  IADD3 R21, R24.reuse, c[0x0][0x198], RZ ;  /* 0x0000660018157a10 */ /* 0x040fe20007ffe0ff */
[----:B------:R1:W-:Y:S01]  /*9620*/  @P1 STG.E [R8.64], R26 ;  /* 0x0000001a08001986 */ /* 0x0003e2000c101904 */
[----:B------:R-:W-:Y:S02]  /*9630*/  ISETP.LT.AND P4, PT, R17, c[0x0][0x17c], !P0 ;  /* 0x00005f0011007a0c */ /* 0x000fe40004781270 */
[----:B------:R-:W-:Y:S02]  /*9640*/  LEA.HI.X.SX32 R17, R24, R2, 0x2, P6 ;  /* 0x0000000218117211 */ /* 0x000fe400030f16ff */
[----:B------:R-:W-:-:S02]  /*9650*/  ISETP.LT.AND P2, PT, R20, c[0x0][0x17c], !P0 ;  /* 0x00005f0014007a0c */ /* 0x000fc40004741270 */
[C---:B------:R-:W-:Y:S01]  /*9660*/  IADD3 R24, R21.reuse, c[0x0][0x198], RZ ;  /* 0x0000660015187a10 */ /* 0x040fe20007ffe0ff */
[----:B------:R2:W-:Y:S01]  /*9670*/  @P5 STG.E [R16.64], R27 ;  /* 0x0000001b10005986 */ /* 0x0005e2000c101904 */
[----:B---3--:R-:W-:Y:S02]  /*9680*/  IADD3 R13, R0, 0x19, RZ ;  /* 0x00000019000d7810 */ /* 0x008fe40007ffe0ff */
[-C--:B------:R-:W-:Y:S02]  /*9690*/  LEA R4, P1, R21, R3.reuse, 0x2 ;  /* 0x0000000315047211 */ /* 0x080fe400078210ff */
[----:B------:R-:W-:Y:S02]  /*96a0*/  LEA R12, P6, R24, R3, 0x2 ;  /* 0x00000003180c7211 */ /* 0x000fe400078c10ff */
[----:B------:R-:W-:Y:S02]  /*96b0*/  ISETP.LT.AND P5, PT, R13, c[0x0][0x17c], !P0 ;  /* 0x00005f000d007a0c */ /* 0x000fe400047a1270 */
[----:B------:R-:W-:-:S02]  /*96c0*/  IADD3 R20, R0, 0x18, RZ ;  /* 0x0000001800147810 */ /* 0x000fc40007ffe0ff */
[-C--:B------:R-:W-:Y:S02]  /*96d0*/  LEA.HI.X.SX32 R5, R21, R2.reuse, 0x2, P1 ;  /* 0x0000000215057211 */ /* 0x080fe400008f16ff */
[C---:B------:R-:W-:Y:S02]  /*96e0*/  LEA.HI.X.SX32 R13, R24.reuse, R2, 0x2, P6 ;  /* 0x00000002180d7211 */ /* 0x040fe400030f16ff */
[----:B------:R-:W-:Y:S01]  /*96f0*/  IADD3 R24, R24, c[0x0][0x198], RZ ;  /* 0x0000660018187a10 */ /* 0x000fe20007ffe0ff */
[----:B------:R3:W-:Y:S01]  /*9700*/  @P2 STG.E [R4.64], R22 ;  /* 0x0000001604002986 */ /* 0x0007e2000c101904 */
[----:B------:R-:W-:Y:S02]  /*9710*/  ISETP.LT.AND P3, PT, R20, c[0x0][0x17c], !P0 ;  /* 0x00005f0014007a0c */ /* 0x000fe40004761270 */
[C---:B------:R-:W-:Y:S01]  /*9720*/  IADD3 R21, R24.reuse, c[0x0][0x198], RZ ;  /* 0x0000660018157a10 */ /* 0x040fe20007ffe0ff */
[----:B------:R4:W-:Y:S01]  /*9730*/  @P4 STG.E [R12.64], R23 ;  /* 0x000000170c004986 */ /* 0x0009e2000c101904 */
[----:B-1----:R-:W-:-:S02]  /*9740*/  LEA R8, P2, R24, R3, 0x2 ;  /* 0x0000000318087211 */ /* 0x002fc400078410ff */
[C---:B--2---:R-:W-:Y:S02]  /*9750*/  IADD3 R17, R0.reuse, 0x1b, RZ ;  /* 0x0000001b00117810 */ /* 0x044fe40007ffe0ff */
[C---:B------:R-:W-:Y:S02]  /*9760*/  LEA R16, P6, R21.reuse, R3, 0x2 ;  /* 0x0000000315107211 */ /* 0x040fe400078c10ff */
[----:B------:R-:W-:Y:S02]  /*9770*/  IADD3 R20, R0, 0x1a, RZ ;  /* 0x0000001a00147810 */ /* 0x000fe40007ffe0ff */
[-C--:B------:R-:W-:Y:S02]  /*9780*/  LEA.HI.X.SX32 R9, R24, R2.reuse, 0x2, P2 ;  /* 0x0000000218097211 */ /* 0x080fe400010f16ff */
[----:B------:R-:W-:Y:S02]  /*9790*/  IADD3 R24, R21, c[0x0][0x198], RZ ;  /* 0x0000660015187a10 */ /* 0x000fe40007ffe0ff */
[----:B------:R-:W-:Y:S01]  /*97a0*/  ISETP.LT.AND P4, PT, R17, c[0x0][0x17c], !P0 ;  /* 0x00005f0011007a0c */ /* 0x000fe20004781270 */
[----:B------:R1:W-:Y:S01]  /*97b0*/  @P3 STG.E [R8.64], R18 ;  /* 0x0000001208003986 */ /* 0x0003e2000c101904 */
[----:B------:R-:W-:-:S02]  /*97c0*/  LEA.HI.X.SX32 R17, R21, R2, 0x2, P6 ;  /* 0x0000000215117211 */ /* 0x000fc400030f16ff */
[----:B------:R-:W-:Y:S02]  /*97d0*/  ISETP.LT.AND P1, PT, R20, c[0x0][0x17c], !P0 ;  /* 0x00005f0014007a0c */ /* 0x000fe40004721270 */
[C---:B------:R-:W-:Y:S01]  /*97e0*/  IADD3 R21, R24.reuse, c[0x0][0x198], RZ ;  /* 0x0000660018157a10 */ /* 0x040fe20007ffe0ff */
[----:B------:R-:W-:Y:S01]  /*97f0*/  @P5 STG.E [R16.64], R19 ;  /* 0x0000001310005986 */ /* 0x000fe2000c101904 */
[-C--:B---3--:R-:W-:Y:S02]  /*9800*/  LEA R4, P3, R24, R3.reuse, 0x2 ;  /* 0x0000000318047211 */ /* 0x088fe400078610ff */
[C---:B----4-:R-:W-:Y:S01]  /*9810*/  IADD3 R13, R0.reuse, 0x1d, RZ ;  /* 0x0000001d000d7810 */ /* 0x050fe20007ffe0ff */
[----:B------:R-:W2:Y:S01]  /*9820*/  LDS.128 R16, [R185] ;  /* 0x00000000b9107984 */ /* 0x000ea20000000c00 */
[----:B------:R-:W-:Y:S02]  /*9830*/  LEA R12, P6, R21, R3, 0x2 ;  /* 0x00000003150c7211 */ /* 0x000fe400078c10ff */
[----:B------:R-:W-:Y:S01]  /*9840*/  IADD3 R20, R0, 0x1c, RZ ;  /* 0x0000001c00147810 */ /* 0x000fe20007ffe0ff */
[----:B------:R-:W-:Y:S01]  /*9850*/  LDS.128 R184, [R185+0x400] ;  /* 0x00040000b9b87984 */ /* 0x000fe20000000c00 */
[----:B------:R-:W-:-:S02]  /*9860*/  LEA.HI.X.SX32 R5, R24, R2, 0x2, P3 ;  /* 0x0000000218057211 */ /* 0x000fc400018f16ff */
[----:B------:R-:W-:Y:S02]  /*9870*/  ISETP.LT.AND P5, PT, R13, c[0x0][0x17c], !P0 ;  /* 0x00005f000d007a0c */ /* 0x000fe400047a1270 */
[C---:B------:R-:W-:Y:S01]  /*9880*/  LEA.HI.X.SX32 R13, R21.reuse, R2, 0x2, P6 ;  /* 0x00000002150d7211 */ /* 0x040fe200030f16ff */
[----:B------:R3:W-:Y:S01]  /*9890*/  @P1 STG.E [R4.64], R14 ;  /* 0x0000000e04001986 */ /* 0x0007e2000c101904 */
[----:B-1----:R-:W-:Y:S02]  /*98a0*/  IADD3 R9, R21, c[0x0][0x198], RZ ;  /* 0x0000660015097a10 */ /* 0x002fe40007ffe0ff */
[----:B------:R-:W-:Y:S01]  /*98b0*/  ISETP.LT.AND P2, PT, R20, c[0x0][0x17c], !P0 ;  /* 0x00005f0014007a0c */ /* 0x000fe20004741270 */
[----:B------:R-:W-:Y:S01]  /*98c0*/  @P4 STG.E [R12.64], R15 ;  /* 0x0000000f0c004986 */ /* 0x000fe2000c101904 */
[----:B------:R-:W-:Y:S02]  /*98d0*/  IADD3 R20, R0, 0x1e, RZ ;  /* 0x0000001e00147810 */ /* 0x000fe40007ffe0ff */
[----:B------:R-:W-:Y:S01]  /*98e0*/  IADD3 R23, R9, c[0x0][0x198], RZ ;  /* 0x0000660009177a10 */ /* 0x000fe20007ffe0ff */
[----:B------:R-:W1:Y:S01]  /*98f0*/  LDS.128 R12, [R38] ;  /* 0x00000000260c7984 */ /* 0x000e620000000c00 */
[----:B------:R-:W-:-:S02]  /*9900*/  ISETP.LT.AND P3, PT, R20, c[0x0][0x17c], !P0 ;  /* 0x00005f0014007a0c */ /* 0x000fc40004761270 */
[-C--:B------:R-:W-:Y:S02]  /*9910*/  LEA R8, P1, R9, R3.reuse, 0x2 ;  /* 0x0000000309087211 */ /* 0x080fe400078210ff */
[----:B------:R-:W-:Y:S02]  /*9920*/  IADD3 R21, R0, 0x1f, RZ ;  /* 0x0000001f00157810 */ /* 0x000fe40007ffe0ff */
[----:B------:R-:W-:Y:S02]  /*9930*/  LEA R20, P6, R23, R3, 0x2 ;  /* 0x0000000317147211 */ /* 0x000fe400078c10ff */
[-C--:B------:R-:W-:Y:S02]  /*9940*/  LEA.HI.X.SX32 R9, R9, R2.reuse, 0x2, P1 ;  /* 0x0000000209097211 */ /* 0x080fe400008f16ff */
[----:B------:R-:W-:Y:S02]  /*9950*/  ISETP.LT.AND P4, PT, R21, c[0x0][0x17c], !P0 ;  /* 0x00005f0015007a0c */ /* 0x000fe40004781270 */
[C---:B------:R-:W-:Y:S01]  /*9960*/  LEA.HI.X.SX32 R21, R23.reuse, R2, 0x2, P6 ;  /* 0x0000000217157211 */ /* 0x040fe200030f16ff */
[----:B------:R-:W-:Y:S01]  /*9970*/  @P2 STG.E [R8.64], R10 ;  /* 0x0000000a08002986 */ /* 0x000fe2000c101904 */
[----:B---3--:R-:W-:-:S02]  /*9980*/  IADD3 R5, R23, c[0x0][0x198], RZ ;  /* 0x0000660017057a10 */ /* 0x008fc40007ffe0ff */
[----:B------:R-:W-:Y:S01]  /*9990*/  IADD3 R22, R0, 0x20, RZ ;  /* 0x0000002000167810 */ /* 0x000fe20007ffe0ff */
[----:B------:R3:W-:Y:S01]  /*99a0*/  @P5 STG.E [R20.64], R11 ;  /* 0x0000000b14005986 */ /* 0x0007e2000c101904 */
[C---:B------:R-:W-:Y:S02]  /*99b0*/  IADD3 R25, R5.reuse, c[0x0][0x198], RZ ;  /* 0x0000660005197a10 */ /* 0x040fe40007ffe0ff */
[-C--:B------:R-:W-:Y:S01]  /*99c0*/  LEA R4, P2, R5, R3.reuse, 0x2 ;  /* 0x0000000305047211 */ /* 0x080fe200078410ff */
[----:B------:R-:W4:Y:S01]  /*99d0*/  LDS.128 R8, [R37] ;  /* 0x0000000025087984 */ /* 0x000f220000000c00 */
[----:B------:R-:W-:Y:S02]  /*99e0*/  ISETP.LT.AND P1, PT, R22, c[0x0][0x17c], !P0 ;  /* 0x00005f0016007a0c */ /* 0x000fe40004721270 */
[----:B------:R-:W-:Y:S02]  /*99f0*/  IADD3 R23, R0, 0x21, RZ ;  /* 0x0000002100177810 */ /* 0x000fe40007ffe0ff */
[----:B------:R-:W-:-:S02]  /*9a00*/  LEA R22, P6, R25, R3, 0x2 ;  /* 0x0000000319167211 */ /* 0x000fc400078c10ff */
[-C--:B------:R-:W-:Y:S02]  /*9a10*/  LEA.HI.X.SX32 R5, R5, R2.reuse, 0x2, P2 ;  /* 0x0000000205057211 */ /* 0x080fe400010f16ff */
[----:B---3--:R-:W-:Y:S02]  /*9a20*/  IADD3 R21, R25, c[0x0][0x198], RZ ;  /* 0x0000660019157a10 */ /* 0x008fe40007ffe0ff */
[----:B------:R-:W-:Y:S01]  /*9a30*/  ISETP.LT.AND P5, PT, R23, c[0x0][0x17c], !P0 ;  /* 0x00005f0017007a0c */ /* 0x000fe200047a1270 */
[----:B------:R-:W-:Y:S01]  /*9a40*/  @P3 STG.E [R4.64], R6 ;  /* 0x0000000604003986 */ /* 0x000fe2000c101904 */
[----:B------:R-:W-:Y:S02]  /*9a50*/  LEA.HI.X.SX32 R23, R25, R2, 0x2, P6 ;  /* 0x0000000219177211 */ /* 0x000fe400030f16ff */
[----:B------:R-:W-:Y:S02]  /*9a60*/  IADD3 R24, R0, 0x22, RZ ;  /* 0x0000002200187810 */ /* 0x000fe40007ffe0ff */
[C---:B------:R-:W-:Y:S01]  /*9a70*/  IADD3 R27, R21.reuse, c[0x0][0x198], RZ ;  /* 0x00006600151b7a10 */ /* 0x040fe20007ffe0ff */
[----:B------:R3:W-:Y:S01]  /*9a80*/  @P4 STG.E [R22.64], R7 ;  /* 0x0000000716004986 */ /* 0x0007e2000c101904 */
[----:B------:R-:W-:-:S02]  /*9a90*/  LEA R20, P3, R21, R3, 0x2 ;  /* 0x0000000315147211 */ /* 0x000fc400078610ff */
[----:B------:R-:W-:Y:S01]  /*9aa0*/  ISETP.LT.AND P2, PT, R24, c[0x0][0x17c], !P0 ;  /* 0x00005f0018007a0c */ /* 0x000fe20004741270 */
[----:B------:R-:W5:Y:S01]  /*9ab0*/  LDS.128 R4, [R36] ;  /* 0x0000000024047984 */ /* 0x000f620000000c00 */
[C---:B------:R-:W-:Y:S02]  /*9ac0*/  IADD3 R25, R0.reuse, 0x23, RZ ;  /* 0x0000002300197810 */ /* 0x040fe40007ffe0ff */
[----:B------:R-:W-:Y:S02]  /*9ad0*/  LEA R24, P6, R27, R3, 0x2 ;  /* 0x000000031b187211 */ /* 0x000fe400078c10ff */
[----:B------:R-:W-:Y:S02]  /*9ae0*/  LEA.HI.X.SX32 R21, R21, R2, 0x2, P3 ;  /* 0x0000000215157211 */ /* 0x000fe400018f16ff */
[----:B------:R-:W-:Y:S02]  /*9af0*/  IADD3 R26, R0, 0x24, RZ ;  /* 0x00000024001a7810 */ /* 0x000fe40007ffe0ff */
[----:B---3--:R-:W-:Y:S01]  /*9b00*/  IADD3 R23, R27, c[0x0][0x198], RZ ;  /* 0x000066001b177a10 */ /* 0x008fe20007ffe0ff */
[----:B--2---:R2:W-:Y:S01]  /*9b10*/  @P1 STG.E [R20.64], R16 ;  /* 0x0000001014001986 */ /* 0x0045e2000c101904 */
[----:B------:R-:W-:-:S02]  /*9b20*/  ISETP.LT.AND P4, PT, R25, c[0x0][0x17c], !P0 ;  /* 0x00005f0019007a0c */ /* 0x000fc40004781270 */
[----:B------:R-:W-:Y:S02]  /*9b30*/  IADD3 R29, R23, c[0x0][0x198], RZ ;  /* 0x00006600171d7a10 */ /* 0x000fe40007ffe0ff */
[----:B------:R-:W-:Y:S02]  /*9b40*/  LEA.HI.X.SX32 R25, R27, R2, 0x2, P6 ;  /* 0x000000021b197211 */ /* 0x000fe400030f16ff */
[----:B------:R-:W-:Y:S02]  /*9b50*/  ISETP.LT.AND P3, PT, R26, c[0x0][0x17c], !P0 ;  /* 0x00005f001a007a0c */ /* 0x000fe40004761270 */
[-C--:B------:R-:W-:Y:S01]  /*9b60*/  LEA R22, P1, R23, R3.reuse, 0x2 ;  /* 0x0000000317167211 */ /* 0x080fe200078210ff */
[----:B------:R3:W-:Y:S01]  /*9b70*/  @P5 STG.E [R24.64], R17 ;  /* 0x0000001118005986 */ /* 0x0007e2000c101904 */
[----:B------:R-:W-:Y:S02]  /*9b80*/  IADD3 R27, R0, 0x25, RZ ;  /* 0x00000025001b7810 */ /* 0x000fe40007ffe0ff */
[----:B------:R-:W-:-:S02]  /*9b90*/  LEA R26, P6, R29, R3, 0x2 ;  /* 0x000000031d1a7211 */ /* 0x000fc400078c10ff */
[-C--:B------:R-:W-:Y:S02]  /*9ba0*/  LEA.HI.X.SX32 R23, R23, R2.reuse, 0x2, P1 ;  /* 0x0000000217177211 */ /* 0x080fe400008f16ff */
[----:B------:R-:W-:Y:S02]  /*9bb0*/  ISETP.LT.AND P5, PT, R27, c[0x0][0x17c], !P0 ;  /* 0x00005f001b007a0c */ /* 0x000fe400047a1270 */
[C---:B------:R-:W-:Y:S01]  /*9bc0*/  LEA.HI.X.SX32 R27, R29.reuse, R2, 0x2, P6 ;  /* 0x000000021d1b7211 */ /* 0x040fe200030f16ff */
[----:B-1----:R-:W-:Y:S01]  /*9bd0*/  @P2 STG.E [R22.64], R12 ;  /* 0x0000000c16002986 */ /* 0x002fe2000c101904 */
[----:B------:R-:W-:Y:S02]  /*9be0*/  IADD3 R29, R29, c[0x0][0x198], RZ ;  /* 0x000066001d1d7a10 */ /* 0x000fe40007ffe0ff */
[----:B------:R-:W-:Y:S01]  /*9bf0*/  IADD3 R28, R0, 0x26, RZ ;  /* 0x00000026001c7810 */ /* 0x000fe20007ffe0ff */
[----:B------:R1:W-:Y:S01]  /*9c00*/  @P4 STG.E [R26.64], R13 ;  /* 0x0000000d1a004986 */ /* 0x0003e2000c101904 */
[----:B--2---:R-:W-:-:S02]  /*9c10*/  LEA R16, P2, R29, R3, 0x2 ;  /* 0x000000031d107211 */ /* 0x004fc400078410ff */
[C---:B------:R-:W-:Y:S02]  /*9c20*/  IADD3 R21, R0.reuse, 0x27, RZ ;  /* 0x0000002700157810 */ /* 0x040fe40007ffe0ff */
[----:B------:R-:W-:Y:S02]  /*9c30*/  IADD3 R20, R0, 0x28, RZ ;  /* 0x0000002800147810 */ /* 0x000fe40007ffe0ff */
[----:B------:R-:W-:Y:S02]  /*9c40*/  ISETP.LT.AND P1, PT, R28, c[0x0][0x17c], !P0 ;  /* 0x00005f001c007a0c */ /* 0x000fe40004721270 */
[C---:B------:R-:W-:Y:S02]  /*9c50*/  IADD3 R28, R29.reuse, c[0x0][0x198], RZ ;  /* 0x000066001d1c7a10 */ /* 0x040fe40007ffe0ff */
[----:B---3--:R-:W-:Y:S02]  /*9c60*/  LEA.HI.X.SX32 R17, R29, R2, 0x2, P2 ;  /* 0x000000021d117211 */ /* 0x008fe400010f16ff */
[----:B------:R-:W-:-:S02]  /*9c70*/  ISETP.LT.AND P4, PT, R21, c[0x0][0x17c], !P0 ;  /* 0x00005f0015007a0c */ /* 0x000fc40004781270 */
[----:B------:R-:W-:Y:S01]  /*9c80*/  ISETP.LT.AND P2, PT, R20, c[0x0][0x17c], !P0 ;  /* 0x00005f0014007a0c */ /* 0x000fe20004741270 */
[----:B----4-:R-:W-:Y:S01]  /*9c90*/  @P3 STG.E [R16.64], R8 ;  /* 0x0000000810003986 */ /* 0x010fe2000c101904 */
[CC--:B------:R-:W-:Y:S02]  /*9ca0*/  LEA R24, P6, R28.reuse, R3.reuse, 0x2 ;  /* 0x000000031c187211 */ /* 0x0c0fe400078c10ff */
[C---:B-1----:R-:W-:Y:S01]  /*9cb0*/  IADD3 R13, R28.reuse, c[0x0][0x198], RZ ;  /* 0x000066001c0d7a10 */ /* 0x042fe20007ffe0ff */
[----:B------:R-:W1:Y:S01]  /*9cc0*/  LDS.128 R20, [R38+0x400] ;  /* 0x0004000026147984 */ /* 0x000e620000000c00 */
[----:B------:R-:W-:Y:S02]  /*9cd0*/  LEA.HI.X.SX32 R25, R28, R2, 0x2, P6 ;  /* 0x000000021c197211 */ /* 0x000fe400030f16ff */
[----:B------:R-:W-:Y:S02]  /*9ce0*/  LEA R12, P3, R13, R3, 0x2 ;  /* 0x000000030d0c7211 */ /* 0x000fe400078610ff */
[C---:B------:R-:W-:Y:S01]  /*9cf0*/  IADD3 R27, R0.reuse, 0x29, RZ ;  /* 0x00000029001b7810 */ /* 0x040fe20007ffe0ff */
[----:B------:R2:W-:Y:S01]  /*9d00*/  @P5 STG.E [R24.64], R9 ;  /* 0x0000000918005986 */ /* 0x0005e2000c101904 */
[----:B------:R-:W-:-:S02]  /*9d10*/  IADD3 R26, R0, 0x2a, RZ ;  /* 0x0000002a001a7810 */ /* 0x000fc40007ffe0ff */
[C---:B------:R-:W-:Y:S02]  /*9d20*/  IADD3 R30, R13.reuse, c[0x0][0x198], RZ ;  /* 0x000066000d1e7a10 */ /* 0x040fe40007ffe0ff */
[-C--:B------:R-:W-:Y:S02]  /*9d30*/  LEA.HI.X.SX32 R13, R13, R2.reuse, 0x2, P3 ;  /* 0x000000020d0d7211 */ /* 0x080fe400018f16ff */
[----:B------:R-:W-:Y:S02]  /*9d40*/  ISETP.LT.AND P5, PT, R27, c[0x0][0x17c], !P0 ;  /* 0x00005f001b007a0c */ /* 0x000fe400047a1270 */
[----:B------:R-:W-:Y:S01]  /*9d50*/  ISETP.LT.AND P3, PT, R26, c[0x0][0x17c], !P0 ;  /* 0x00005f001a007a0c */ /* 0x000fe20004761270 */
[----:B-----5:R3:W-:Y:S01]  /*9d60*/  @P1 STG.E [R12.64], R4 ;  /* 0x000000040c001986 */ /* 0x0207e2000c101904 */
[C---:B------:R-:W-:Y:S02]  /*9d70*/  LEA R28, P6, R30.reuse, R3, 0x2 ;  /* 0x000000031e1c7211 */ /* 0x040fe400078c10ff */
[C---:B--2---:R-:W-:Y:S01]  /*9d80*/  IADD3 R9, R30.reuse, c[0x0][0x198], RZ ;  /* 0x000066001e097a10 */ /* 0x044fe20007ffe0ff */
[----:B------:R-:W2:Y:S01]  /*9d90*/  LDS.128 R24, [R37+0x400] ;  /* 0x0004000025187984 */ /* 0x000ea20000000c00 */
[----:B------:R-:W-:-:S02]  /*9da0*/  LEA.HI.X.SX32 R29, R30, R2, 0x2, P6 ;  /* 0x000000021e1d7211 */ /* 0x000fc400030f16ff */
[C---:B------:R-:W-:Y:S01]  /*9db0*/  IADD3 R31, R9.reuse, c[0x0][0x198], RZ ;  /* 0x00006600091f7a10 */ /* 0x040fe20007ffe0ff */
[----:B------:R-:W4:Y:S01]  /*9dc0*/  LDS.128 R36, [R36+0x400] ;  /* 0x0004000024247984 */ /* 0x000f220000000c00 */
[-C--:B------:R-:W-:Y:S02]  /*9dd0*/  LEA R8, P1, R9, R3.reuse, 0x2 ;  /* 0x0000000309087211 */ /* 0x080fe400078210ff */
[----:B------:R-:W-:Y:S01]  /*9de0*/  IADD3 R17, R0, 0x2b, RZ ;  /* 0x0000002b00117810 */ /* 0x000fe20007ffe0ff */
[----:B------:R5:W-:Y:S01]  /*9df0*/  @P4 STG.E [R28.64], R5 ;  /* 0x000000051c004986 */ /* 0x000be2000c101904 */
[C---:B------:R-:W-:Y:S02]  /*9e00*/  IADD3 R32, R31.reuse, c[0x0][0x198], RZ ;  /* 0x000066001f207a10 */ /* 0x040fe40007ffe0ff */
[----:B------:R-:W-:Y:S02]  /*9e10*/  LEA R16, P6, R31, R3, 0x2 ;  /* 0x000000031f107211 */ /* 0x000fe400078c10ff */
[----:B------:R-:W-:-:S02]  /*9e20*/  LEA.HI.X.SX32 R9, R9, R2, 0x2, P1 ;  /* 0x0000000209097211 */ /* 0x000fc400008f16ff */
[----:B------:R-:W-:Y:S02]  /*9e30*/  ISETP.LT.AND P4, PT, R17, c[0x0][0x17c], !P0 ;  /* 0x00005f0011007a0c */ /* 0x000fe40004781270 */
[----:B------:R-:W-:Y:S01]  /*9e40*/  LEA.HI.X.SX32 R17, R31, R2, 0x2, P6 ;  /* 0x000000021f117211 */ /* 0x000fe200030f16ff */
[----:B------:R1:W-:Y:S01]  /*9e50*/  @P2 STG.E [R8.64], R184 ;  /* 0x000000b808002986 */ /* 0x0003e2000c101904 */
[CC--:B---3--:R-:W-:Y:S02]  /*9e60*/  LEA R4, P2, R32.reuse, R3.reuse, 0x2 ;  /* 0x0000000320047211 */ /* 0x0c8fe400078410ff */
[----:B-----5:R-:W-:Y:S01]  /*9e70*/  IADD3 R29, R32, c[0x0][0x198], RZ ;  /* 0x00006600201d7a10 */ /* 0x020fe20007ffe0ff */
[----:B------:R3:W-:Y:S01]  /*9e80*/  @P5 STG.E [R16.64], R185 ;  /* 0x000000b910005986 */ /* 0x0007e2000c101904 */
[----:B------:R-:W-:Y:S02]  /*9e90*/  IADD3 R13, R0, 0x2d, RZ ;  /* 0x0000002d000d7810 */ /* 0x000fe40007ffe0ff */
[----:B------:R-:W-:-:S02]  /*9ea0*/  LEA R12, P6, R29, R3, 0x2 ;  /* 0x000000031d0c7211 */ /* 0x000fc400078c10ff */
[----:B------:R-:W-:Y:S02]  /*9eb0*/  IADD3 R30, R0, 0x2c, RZ ;  /* 0x0000002c001e7810 */ /* 0x000fe40007ffe0ff */
[-C--:B------:R-:W-:Y:S02]  /*9ec0*/  LEA.HI.X.SX32 R5, R32, R2.reuse, 0x2, P2 ;  /* 0x0000000220057211 */ /* 0x080fe400010f16ff */
[----:B------:R-:W-:Y:S02]  /*9ed0*/  ISETP.LT.AND P5, PT, R13, c[0x0][0x17c], !P0 ;  /* 0x00005f000d007a0c */ /* 0x000fe400047a1270 */
[C---:B------:R-:W-:Y:S01]  /*9ee0*/  LEA.HI.X.SX32 R13, R29.reuse, R2, 0x2, P6 ;  /* 0x000000021d0d7211 */ /* 0x040fe200030f16ff */
[----:B-1----:R-:W-:Y:S01]  /*9ef0*/  @P3 STG.E [R4.64], R20 ;  /* 0x0000001404003986 */ /* 0x002fe2000c101904 */
[----:B------:R-:W-:Y:S02]  /*9f00*/  IADD3 R29, R29, c[0x0][0x198], RZ ;  /* 0x000066001d1d7a10 */ /* 0x000fe40007ffe0ff */
[----:B------:R-:W-:Y:S01]  /*9f10*/  ISETP.LT.AND P1, PT, R30, c[0x0][0x17c], !P0 ;  /* 0x00005f001e007a0c */ /* 0x000fe20004721270 */
[----:B------:R1:W-:Y:S01]  /*9f20*/  @P4 STG.E [R12.64], R21 ;  /* 0x000000150c004986 */ /* 0x0003e2000c101904 */
[----:B------:R-:W-:-:S02]  /*9f30*/  LEA R8, P3, R29, R3, 0x2 ;  /* 0x000000031d087211 */ /* 0x000fc400078610ff */
[C---:B------:R-:W-:Y:S02]  /*9f40*/  IADD3 R30, R29.reuse, c[0x0][0x198], RZ ;  /* 0x000066001d1e7a10 */ /* 0x040fe40007ffe0ff */
[C---:B------:R-:W-:Y:S02]  /*9f50*/  IADD3 R28, R0.reuse, 0x2e, RZ ;  /* 0x0000002e001c7810 */ /* 0x040fe40007ffe0ff */
[----:B------:R-:W-:Y:S02]  /*9f60*/  LEA.HI.X.SX32 R9, R29, R2, 0x2, P3 ;  /* 0x000000021d097211 */ /* 0x000fe400018f16ff */
[----:B---3--:R-:W-:Y:S02]  /*9f70*/  IADD3 R17, R0, 0x2f, RZ ;  /* 0x0000002f00117810 */ /* 0x008fe40007ffe0ff */
[C---:B------:R-:W-:Y:S01]  /*9f80*/  IADD3 R29, R30.reuse, c[0x0][0x198], RZ ;  /* 0x000066001e1d7a10 */ /* 0x040fe20007ffe0ff */
[----:B--2---:R2:W-:Y:S01]  /*9f90*/  @P1 STG.E [R8.64], R24 ;  /* 0x0000001808001986 */ /* 0x0045e2000c101904 */
[----:B------:R-:W-:-:S02]  /*9fa0*/  LEA R16, P6, R30, R3, 0x2 ;  /* 0x000000031e107211 */ /* 0x000fc400078c10ff */
[----:B------:R-:W-:Y:S02]  /*9fb0*/  ISETP.LT.AND P2, PT, R28, c[0x0][0x17c], !P0 ;  /* 0x00005f001c007a0c */ /* 0x000fe40004741270 */
[----:B------:R-:W-:Y:S02]  /*9fc0*/  ISETP.LT.AND P4, PT, R17, c[0x0][0x17c], !P0 ;  /* 0x00005f0011007a0c */ /* 0x000fe40004781270 */
[C---:B-1----:R-:W-:Y:S02]  /*9fd0*/  IADD3 R21, R29.reuse, c[0x0][0x198], RZ ;  /* 0x000066001d157a10 */ /* 0x042fe40007ffe0ff */
[----:B------:R-:W-:Y:S02]  /*9fe0*/  LEA.HI.X.SX32 R17, R30, R2, 0x2, P6 ;  /* 0x000000021e117211 */ /* 0x000fe400030f16ff */
[-C--:B------:R-:W-:Y:S02]  /*9ff0*/  LEA R4, P1, R29, R3.reuse, 0x2 ;  /* 0x000000031d047211 */ /* 0x080fe400078210ff */
[----:B------:R-:W-:Y:S01]  /*a000*/  IADD3 R13, R0, 0x31, RZ ;  /* 0x00000031000d7810 */ /* 0x000fe20007ffe0ff */
[----:B------:R1:W-:Y:S01]  /*a010*/  @P5 STG.E [R16.64], R25 ;  /* 0x0000001910005986 */ /* 0x0003e2000c101904 */
[----:B------:R-:W-:-:S02]  /*a020*/  LEA R12, P6, R21, R3, 0x2 ;  /* 0x00000003150c7211 */ /* 0x000fc400078c10ff */
[-C--:B------:R-:W-:Y:S02]  /*a030*/  LEA.HI.X.SX32 R5, R29, R2.reuse, 0x2, P1 ;  /* 0x000000021d057211 */ /* 0x080fe400008f16ff */
[----:B------:R-:W-:Y:S02]  /*a040*/  ISETP.LT.AND P5, PT, R13, c[0x0][0x17c], !P0 ;  /* 0x00005f000d007a0c */ /* 0x000fe400047a1270 */
[C---:B------:R-:W-:Y:S01]  /*a050*/  LEA.HI.X.SX32 R13, R21.reuse, R2, 0x2, P6 ;  /* 0x00000002150d7211 */ /* 0x040fe200030f16ff */
[----:B----4-:R-:W-:Y:S01]  /*a060*/  @P2 STG.E [R4.64], R36 ;  /* 0x0000002404002986 */ /* 0x010fe2000c101904 */
[----:B------:R-:W-:Y:S02]  /*a070*/  IADD3 R28, R0, 0x30, RZ ;  /* 0x00000030001c7810 */ /* 0x000fe40007ffe0ff */
[----:B------:R-:W-:Y:S01]  /*a080*/  IADD3 R21, R21, c[0x0][0x198], RZ ;  /* 0x0000660015157a10 */ /* 0x000fe20007ffe0ff */
[----:B------:R3:W-:Y:S01]  /*a090*/  @P4 STG.E [R12.64], R37 ;  /* 0x000000250c004986 */ /* 0x0007e2000c101904 */
[----:B------:R-:W-:-:S02]  /*a0a0*/  ISETP.LT.AND P3, PT, R28, c[0x0][0x17c], !P0 ;  /* 0x00005f001c007a0c */ /* 0x000fc40004761270 */
[C---:B--2---:R-:W-:Y:S02]  /*a0b0*/  IADD3 R24, R21.reuse, c[0x0][0x198], RZ ;  /* 0x0000660015187a10 */ /* 0x044fe40007ffe0ff */
[CC--:B------:R-:W-:Y:S02]  /*a0c0*/  LEA R8, P2, R21.reuse, R3.reuse, 0x2 ;  /* 0x0000000315087211 */ /* 0x0c0fe400078410ff */
[----:B-1----:R-:W-:Y:S02]  /*a0d0*/  IADD3 R17, R0, 0x33, RZ ;  /* 0x0000003300117810 */ /* 0x002fe40007ffe0ff */
[C---:B------:R-:W-:Y:S02]  /*a0e0*/  LEA R16, P6, R24.reuse, R3, 0x2 ;  /* 0x0000000318107211 */ /* 0x040fe400078c10ff */
[----:B------:R-:W-:Y:S02]  /*a0f0*/  LEA.HI.X.SX32 R9, R21, R2, 0x2, P2 ;  /* 0x0000000215097211 */ /* 0x000fe400010f16ff */
[----:B------:R-:W-:-:S02]  /*a100*/  IADD3 R21, R24, c[0x0][0x198], RZ ;  /* 0x0000660018157a10 */ /* 0x000fc40007ffe0ff */
[----:B------:R-:W-:Y:S01]  /*a110*/  IADD3 R20, R0, 0x32, RZ ;  /* 0x0000003200147810 */ /* 0x000fe20007ffe0ff */
[----:B------:R-:W-:Y:S01]  /*a120*/  @P3 STG.E [R8.64], R18 ;  /* 0x0000001208003986 */ /* 0x000fe2000c101904 */
[----:B------:R-:W-:Y:S02]  /*a130*/  ISETP.LT.AND P4, PT, R17, c[0x0][0x17c], !P0 ;  /* 0x00005f0011007a0c */ /* 0x000fe40004781270 */
[----:B------:R-:W-:Y:S02]  /*a140*/  LEA.HI.X.SX32 R17, R24, R2, 0x2, P6 ;  /* 0x0000000218117211 */ /* 0x000fe400030f16ff */
[----:B------:R-:W-:Y:S02]  /*a150*/  IADD3 R24, R21, c[0x0][0x198], RZ ;  /* 0x0000660015187a10 */ /* 0x000fe40007ffe0ff */
[----:B------:R-:W-:Y:S01]  /*a160*/  ISETP.LT.AND P1, PT, R20, c[0x0][0x17c], !P0 ;  /* 0x00005f0014007a0c */ /* 0x000fe20004721270 */
[----:B------:R1:W-:Y:S01]  /*a170*/  @P5 STG.E [R16.64], R19 ;  /* 0x0000001310005986 */ /* 0x0003e2000c101904 */
[----:B---3--:R-:W-:-:S02]  /*a180*/  IADD3 R13, R0, 0x35, RZ ;  /* 0x00000035000d7810 */ /* 0x008fc40007ffe0ff */
[-C--:B------:R-:W-:Y:S02]  /*a190*/  LEA R12, P6, R24, R3.reuse, 0x2 ;  /* 0x00000003180c7211 */ /* 0x080fe400078c10ff */
[----:B------:R-:W-:Y:S02]  /*a1a0*/  LEA R4, P3, R21, R3, 0x2 ;  /* 0x0000000315047211 */ /* 0x000fe400078610ff */
[----:B------:R-:W-:Y:S02]  /*a1b0*/  IADD3 R20, R0, 0x34, RZ ;  /* 0x0000003400147810 */ /* 0x000fe40007ffe0ff */
[----:B------:R-:W-:Y:S02]  /*a1c0*/  ISETP.LT.AND P5, PT, R13, c[0x0][0x17c], !P0 ;  /* 0x00005f000d007a0c */ /* 0x000fe400047a1270 */
[-C--:B------:R-:W-:Y:S02]  /*a1d0*/  LEA.HI.X.SX32 R13, R24, R2.reuse, 0x2, P6 ;  /* 0x00000002180d7211 */ /* 0x080fe400030f16ff */
[----:B------:R-:W-:-:S02]  /*a1e0*/  LEA.HI.X.SX32 R5, R21, R2, 0x2, P3 ;  /* 0x0000000215057211 */ /* 0x000fc400018f16ff */
[----:B------:R-:W-:Y:S02]  /*a1f0*/  IADD3 R24, R24, c[0x0][0x198], RZ ;  /* 0x0000660018187a10 */ /* 0x000fe40007ffe0ff */
[----:B------:R-:W-:Y:S01]  /*a200*/  ISETP.LT.AND P2, PT, R20, c[0x0][0x17c], !P0 ;  /* 0x00005f0014007a0c */ /* 0x000fe20004741270 */
[----:B------:R-:W-:Y:S01]  /*a210*/  @P1 STG.E [R4.64], R14 ;  /* 0x0000000e04001986 */ /* 0x000fe2000c101904 */
[----:B-1----:R-:W-:Y:S02]  /*a220*/  IADD3 R19, R24, c[0x0][0x198], RZ ;  /* 0x0000660018137a10 */ /* 0x002fe40007ffe0ff */
[----:B------:R-:W-:Y:S01]  /*a230*/  IADD3 R20, R0, 0x36, RZ ;  /* 0x0000003600147810 */ /* 0x000fe20007ffe0ff */
[----:B------:R1:W-:Y:S01]  /*a240*/  @P4 STG.E [R12.64], R15 ;  /* 0x0000000f0c004986 */ /* 0x0003e2000c101904 */
[----:B------:R-:W-:Y:S02]  /*a250*/  LEA R8, P1, R24, R3, 0x2 ;  /* 0x0000000318087211 */ /* 0x000fe400078210ff */
[----:B------:R-:W-:-:S02]  /*a260*/  IADD3 R17, R0, 0x37, RZ ;  /* 0x0000003700117810 */ /* 0x000fc40007ffe0ff */
[C---:B------:R-:W-:Y:S02]  /*a270*/  LEA R16, P6, R19.reuse, R3, 0x2 ;  /* 0x0000000313107211 */ /* 0x040fe400078c10ff */
[----:B------:R-:W-:Y:S02]  /*a280*/  ISETP.LT.AND P3, PT, R20, c[0x0][0x17c], !P0 ;  /* 0x00005f0014007a0c */ /* 0x000fe40004761270 */
[-C--:B------:R-:W-:Y:S02]  /*a290*/  LEA.HI.X.SX32 R9, R24, R2.reuse, 0x2, P1 ;  /* 0x0000000218097211 */ /* 0x080fe400008f16ff */
[----:B------:R-:W-:Y:S02]  /*a2a0*/  IADD3 R20, R19, c[0x0][0x198], RZ ;  /* 0x0000660013147a10 */ /* 0x000fe40007ffe0ff */
[----:B------:R-:W-:Y:S01]  /*a2b0*/  ISETP.LT.AND P4, PT, R17, c[0x0][0x17c], !P0 ;  /* 0x00005f0011007a0c */ /* 0x000fe20004781270 */
[----:B------:R2:W-:Y:S01]  /*a2c0*/  @P2 STG.E [R8.64], R10 ;  /* 0x0000000a08002986 */ /* 0x0005e2000c101904 */
[----:B------:R-:W-:-:S02]  /*a2d0*/  LEA.HI.X.SX32 R17, R19, R2, 0x2, P6 ;  /* 0x0000000213117211 */ /* 0x000fc400030f16ff */
[C---:B-1----:R-:W-:Y:S02]  /*a2e0*/  IADD3 R15, R20.reuse, c[0x0][0x198], RZ ;  /* 0x00006600140f7a10 */ /* 0x042fe40007ffe0ff */
[-C--:B------:R-:W-:Y:S01]  /*a2f0*/  LEA R4, P2, R20, R3.reuse, 0x2 ;  /* 0x0000000314047211 */ /* 0x080fe200078410ff */
[----:B------:R1:W-:Y:S01]  /*a300*/  @P5 STG.E [R16.64], R11 ;  /* 0x0000000b10005986 */ /* 0x0003e2000c101904 */
[----:B------:R-:W-:Y:S02]  /*a310*/  IADD3 R13, R0, 0x39, RZ ;  /* 0x00000039000d7810 */ /* 0x000fe40007ffe0ff */
[----:B------:R-:W-:Y:S02]  /*a320*/  LEA R12, P5, R15, R3, 0x2 ;  /* 0x000000030f0c7211 */ /* 0x000fe400078a10ff */
[----:B------:R-:W-:Y:S02]  /*a330*/  LEA.HI.X.SX32 R5, R20, R2, 0x2, P2 ;  /* 0x0000000214057211 */ /* 0x000fe400010f16ff */
[----:B------:R-:W-:-:S02]  /*a340*/  IADD3 R18, R0, 0x38, RZ ;  /* 0x0000003800127810 */ /* 0x000fc40007ffe0ff */
[----:B------:R-:W-:Y:S01]  /*a350*/  ISETP.LT.AND P2, PT, R13, c[0x0][0x17c], !P0 ;  /* 0x00005f000d007a0c */ /* 0x000fe20004741270 */
[----:B------:R-:W-:Y:S01]  /*a360*/  @P3 STG.E [R4.64], R6 ;  /* 0x0000000604003986 */ /* 0x000fe2000c101904 */
[C---:B------:R-:W-:Y:S02]  /*a370*/  LEA.HI.X.SX32 R13, R15.reuse, R2, 0x2, P5 ;  /* 0x000000020f0d7211 */ /* 0x040fe400028f16ff */
[----:B------:R-:W-:Y:S02]  /*a380*/  IADD3 R15, R15, c[0x0][0x198], RZ ;  /* 0x000066000f0f7a10 */ /* 0x000fe40007ffe0ff */
[----:B------:R-:W-:Y:S01]  /*a390*/  ISETP.LT.AND P1, PT, R18, c[0x0][0x17c], !P0 ;  /* 0x00005f0012007a0c */ /* 0x000fe20004721270 */
[----:B------:R3:W-:Y:S01]  /*a3a0*/  @P4 STG.E [R12.64], R7 ;  /* 0x000000070c004986 */ /* 0x0007e2000c101904 */
[C---:B--2---:R-:W-:Y:S02]  /*a3b0*/  LEA R8, P3, R15.reuse, R3, 0x2 ;  /* 0x000000030f087211 */ /* 0x044fe400078610ff */
[----:B-1----:R-:W-:-:S02]  /*a3c0*/  IADD3 R16, R15, c[0x0][0x198], RZ ;  /* 0x000066000f107a10 */ /* 0x002fc40007ffe0ff */
[----:B------:R-:W-:Y:S02]  /*a3d0*/  IADD3 R11, R0, 0x3b, RZ ;  /* 0x0000003b000b7810 */ /* 0x000fe40007ffe0ff */
[----:B------:R-:W-:Y:S02]  /*a3e0*/  LEA.HI.X.SX32 R9, R15, R2, 0x2, P3 ;  /* 0x000000020f097211 */ /* 0x000fe400018f16ff */
[C---:B------:R-:W-:Y:S02]  /*a3f0*/  LEA R10, P6, R16.reuse, R3, 0x2 ;  /* 0x00000003100a7211 */ /* 0x040fe400078c10ff */
[----:B------:R-:W-:Y:S01]  /*a400*/  IADD3 R15, R16, c[0x0][0x198], RZ ;  /* 0x00006600100f7a10 */ /* 0x000fe20007ffe0ff */
[----:B------:R1:W-:Y:S01]  /*a410*/  @P1 STG.E [R8.64], R186 ;  /* 0x000000ba08001986 */ /* 0x0003e2000c101904 */
[----:B------:R-:W-:Y:S02]  /*a420*/  IADD3 R14, R0, 0x3a, RZ ;  /* 0x0000003a000e7810 */ /* 0x000fe40007ffe0ff */
[----:B------:R-:W-:-:S02]  /*a430*/  ISETP.LT.AND P4, PT, R11, c[0x0][0x17c], !P0 ;  /* 0x00005f000b007a0c */ /* 0x000fc40004781270 */
[----:B------:R-:W-:Y:S02]  /*a440*/  LEA.HI.X.SX32 R11, R16, R2, 0x2, P6 ;  /* 0x00000002100b7211 */ /* 0x000fe400030f16ff */
[C---:B---3--:R-:W-:Y:S02]  /*a450*/  IADD3 R7, R15.reuse, c[0x0][0x198], RZ ;  /* 0x000066000f077a10 */ /* 0x048fe40007ffe0ff */
[----:B------:R-:W-:Y:S01]  /*a460*/  ISETP.LT.AND P5, PT, R14, c[0x0][0x17c], !P0 ;  /* 0x00005f000e007a0c */ /* 0x000fe200047a1270 */
[----:B------:R2:W-:Y:S01]  /*a470*/  @P2 STG.E [R10.64], R187 ;  /* 0x000000bb0a002986 */ /* 0x0005e2000c101904 */
[C---:B------:R-:W-:Y:S02]  /*a480*/  IADD3 R5, R0.reuse, 0x3d, RZ ;  /* 0x0000003d00057810 */ /* 0x040fe40007ffe0ff */
[----:B------:R-:W-:Y:S02]  /*a490*/  IADD3 R14, R0, 0x3c, RZ ;  /* 0x0000003c000e7810 */ /* 0x000fe40007ffe0ff */
[----:B------:R-:W-:-:S02]  /*a4a0*/  LEA R4, P1, R15, R3, 0x2 ;  /* 0x000000030f047211 */ /* 0x000fc400078210ff */
[----:B------:R-:W-:Y:S02]  /*a4b0*/  IADD3 R13, R7, c[0x0][0x198], RZ ;  /* 0x00006600070d7a10 */ /* 0x000fe40007ffe0ff */
[----:B------:R-:W-:Y:S02]  /*a4c0*/  ISETP.LT.AND P2, PT, R5, c[0x0][0x17c], !P0 ;  /* 0x00005f0005007a0c */ /* 0x000fe40004741270 */
[----:B------:R-:W-:Y:S02]  /*a4d0*/  ISETP.LT.AND P3, PT, R14, c[0x0][0x17c], !P0 ;  /* 0x00005f000e007a0c */ /* 0x000fe40004761270 */
[----:B------:R-:W-:Y:S02]  /*a4e0*/  LEA R6, P6, R7, R3, 0x2 ;  /* 0x0000000307067211 */ /* 0x000fe400078c10ff */
[----:B------:R-:W-:Y:S02]  /*a4f0*/  LEA.HI.X.SX32 R5, R15, R2, 0x2, P1 ;  /* 0x000000020f057211 */ /* 0x000fe400008f16ff */
[----:B------:R-:W-:-:S02]  /*a500*/  IADD3 R14, R13, c[0x0][0x198], RZ ;  /* 0x000066000d0e7a10 */ /* 0x000fc40007ffe0ff */
[-C--:B-1----:R-:W-:Y:S01]  /*a510*/  LEA R8, P1, R13, R3.reuse, 0x2 ;  /* 0x000000030d087211 */ /* 0x082fe200078210ff */
[----:B------:R1:W-:Y:S01]  /*a520*/  @P5 STG.E [R4.64], R22 ;  /* 0x0000001604005986 */ /* 0x0003e2000c101904 */
[C---:B------:R-:W-:Y:S02]  /*a530*/  IADD3 R16, R0.reuse, 0x3e, RZ ;  /* 0x0000003e00107810 */ /* 0x040fe40007ffe0ff */
[----:B------:R-:W-:Y:S02]  /*a540*/  IADD3 R0, R0, 0x3f, RZ ;  /* 0x0000003f00007810 */ /* 0x000fe40007ffe0ff */
[-C--:B------:R-:W-:Y:S02]  /*a550*/  LEA.HI.X.SX32 R7, R7, R2.reuse, 0x2, P6 ;  /* 0x0000000207077211 */ /* 0x080fe400030f16ff */
[C---:B------:R-:W-:Y:S02]  /*a560*/  LEA R12, P6, R14.reuse, R3, 0x2 ;  /* 0x000000030e0c7211 */ /* 0x040fe400078c10ff */
[----:B------:R-:W-:Y:S01]  /*a570*/  LEA.HI.X.SX32 R9, R13, R2, 0x2, P1 ;  /* 0x000000020d097211 */ /* 0x000fe200008f16ff */
[----:B------:R1:W-:Y:S01]  /*a580*/  @P4 STG.E [R6.64], R23 ;  /* 0x0000001706004986 */ /* 0x0003e2000c101904 */
[----:B--2---:R-:W-:-:S02]  /*a590*/  IADD3 R11, R14, c[0x0][0x198], RZ ;  /* 0x000066000e0b7a10 */ /* 0x004fc40007ffe0ff */
[----:B------:R-:W-:Y:S01]  /*a5a0*/  ISETP.LT.AND P1, PT, R16, c[0x0][0x17c], !P0 ;  /* 0x00005f0010007a0c */ /* 0x000fe20004721270 */
[----:B------:R1:W-:Y:S01]  /*a5b0*/  @P3 STG.E [R8.64], R26 ;  /* 0x0000001a08003986 */ /* 0x0003e2000c101904 */
[----:B------:R-:W-:Y:S02]  /*a5c0*/  ISETP.LT.AND P0, PT, R0, c[0x0][0x17c], !P0 ;  /* 0x00005f0000007a0c */ /* 0x000fe40004701270 */
[-C--:B------:R-:W-:Y:S02]  /*a5d0*/  LEA.HI.X.SX32 R13, R14, R2.reuse, 0x2, P6 ;  /* 0x000000020e0d7211 */ /* 0x080fe400030f16ff */
[C---:B------:R-:W-:Y:S02]  /*a5e0*/  LEA R10, P6, R11.reuse, R3, 0x2 ;  /* 0x000000030b0a7211 */ /* 0x040fe400078c10ff */
[C---:B------:R-:W-:Y:S01]  /*a5f0*/  IADD3 R15, R11.reuse, c[0x0][0x198], RZ ;  /* 0x000066000b0f7a10 */ /* 0x040fe20007ffe0ff */
[----:B------:R1:W-:Y:S01]  /*a600*/  @P2 STG.E [R12.64], R27 ;  /* 0x0000001b0c002986 */ /* 0x0003e2000c101904 */
[----:B------:R-:W-:-:S02]  /*a610*/  LEA.HI.X.SX32 R11, R11, R2, 0x2, P6 ;  /* 0x000000020b0b7211 */ /* 0x000fc400030f16ff */
[----:B------:R-:W-:-:S03]  /*a620*/  LEA R14, P6, R15, R3, 0x2 ;  /* 0x000000030f0e7211 */ /* 0x000fc600078c10ff */
[----:B------:R1:W-:Y:S01]  /*a630*/  @P1 STG.E [R10.64], R38 ;  /* 0x000000260a001986 */ /* 0x0003e2000c101904 */
[----:B------:R-:W-:Y:S01]  /*a640*/  LEA.HI.X.SX32 R15, R15, R2, 0x2, P6 ;  /* 0x000000020f0f7211 */ /* 0x000fe200030f16ff */
[----:B------:R-:W-:Y:S08]  /*a650*/  @!P0 EXIT ;  /* 0x000000000000894d */ /* 0x000ff00003800000 */
[----:B------:R-:W-:Y:S01]  /*a660*/  STG.E [R14.64], R39 ;  /* 0x000000270e007986 */ /* 0x000fe2000c101904 */
[----:B------:R-:W-:Y:S05]  /*a670*/  EXIT ;  /* 0x000000000000794d */ /* 0x000fea0003800000 */
.L_x_2:
[----:B------:R-:W-:-:S00]  /*a680*/  BRA `(.L_x_2) ;  /* 0xfffffff000007947 */ /* 0x000fc0000383ffff */
[----:B------:R-:W-:-:S00]  /*a690*/  NOP ;  /* 0x0000000000007918 */ /* 0x000fc00000000000 */
        /* <DEDUP_REMOVED lines=14> */
.L_x_3:


//--------------------- .nv.shared.matmul_kernel  --------------------------
	.section	.nv.shared.matmul_kernel,"aw",@nobits
	.sectionflags	@""
	.align	16
